//
// Generated by NVIDIA NVVM Compiler
//
// Compiler Build ID: CL-36424714
// Cuda compilation tools, release 13.0, V13.0.88
// Based on NVVM 20.0.0
//

.version 9.0
.target sm_100
.address_size 64

	// .globl	_Z21initialize_populationP10IndividualP17curandStateXORWOW
.global .align 4 .b8 precalc_xorwow_matrix[102400];
.global .align 4 .b8 precalc_xorwow_offset_matrix[102400];
.global .align 4 .b8 mrg32k3aM1[2304];
.global .align 4 .b8 mrg32k3aM2[2304];
.global .align 4 .b8 mrg32k3aM1SubSeq[2016];
.global .align 4 .b8 mrg32k3aM2SubSeq[2016];
.global .align 4 .b8 mrg32k3aM1Seq[2304];
.global .align 4 .b8 mrg32k3aM2Seq[2304];
.const .align 8 .b8 __cr_lgamma_table[72];
.global .attribute(.managed) .align 8 .u64 population;
.global .attribute(.managed) .align 8 .u64 new_population;
.global .attribute(.managed) .align 8 .u64 devStates;

.visible .entry _Z21initialize_populationP10IndividualP17curandStateXORWOW(
	.param .u64 .ptr .align 1 _Z21initialize_populationP10IndividualP17curandStateXORWOW_param_0,
	.param .u64 .ptr .align 1 _Z21initialize_populationP10IndividualP17curandStateXORWOW_param_1
)
{
	.reg .pred 	%p<25>;
	.reg .b32 	%r<489>;
	.reg .b64 	%rd<31>;

	ld.param.u64 	%rd8, [_Z21initialize_populationP10IndividualP17curandStateXORWOW_param_0];
	ld.param.u64 	%rd9, [_Z21initialize_populationP10IndividualP17curandStateXORWOW_param_1];
	mov.u32 	%r183, %ctaid.x;
	mov.u32 	%r184, %ntid.x;
	mov.u32 	%r185, %tid.x;
	mad.lo.s32 	%r1, %r183, %r184, %r185;
	setp.gt.s32 	%p1, %r1, 511;
	@%p1 bra 	$L__BB0_44;
	cvta.to.global.u64 	%rd10, %rd9;
	cvt.s64.s32 	%rd1, %r1;
	mul.wide.s32 	%rd11, %r1, 48;
	add.s64 	%rd2, %rd10, %rd11;
	mov.b32 	%r186, 1593684748;
	mov.b32 	%r187, 832094735;
	st.global.v2.u32 	[%rd2], {%r187, %r186};
	mov.b32 	%r188, -123459836;
	mov.b32 	%r189, 1111207954;
	st.global.v2.u32 	[%rd2+8], {%r189, %r188};
	mov.b32 	%r190, 1476011280;
	mov.b32 	%r191, -589760388;
	st.global.v2.u32 	[%rd2+16], {%r191, %r190};
	setp.eq.s32 	%p2, %r1, 0;
	@%p2 bra 	$L__BB0_43;
	mov.b32 	%r395, 0;
	mov.u64 	%rd13, precalc_xorwow_matrix;
	mov.u64 	%rd30, %rd1;
$L__BB0_3:
	and.b64  	%rd4, %rd30, 3;
	setp.eq.s64 	%p3, %rd4, 0;
	@%p3 bra 	$L__BB0_42;
	mul.wide.u32 	%rd12, %r395, 3200;
	add.s64 	%rd5, %rd13, %rd12;
	cvt.u32.u64 	%r3, %rd4;
	mov.b32 	%r396, 0;
$L__BB0_5:
	mov.b32 	%r409, 0;
	mov.u32 	%r410, %r409;
	mov.u32 	%r411, %r409;
	mov.u32 	%r412, %r409;
	mov.u32 	%r413, %r409;
	mov.u32 	%r402, %r409;
$L__BB0_6:
	mul.wide.u32 	%rd14, %r402, 4;
	add.s64 	%rd15, %rd2, %rd14;
	ld.global.u32 	%r11, [%rd15+4];
	shl.b32 	%r12, %r402, 5;
	mov.b32 	%r408, 0;
$L__BB0_7:
	.pragma "nounroll";
	shr.u32 	%r196, %r11, %r408;
	and.b32  	%r197, %r196, 1;
	setp.eq.b32 	%p4, %r197, 1;
	not.pred 	%p5, %p4;
	add.s32 	%r198, %r12, %r408;
	mul.lo.s32 	%r199, %r198, 5;
	mul.wide.u32 	%rd16, %r199, 4;
	add.s64 	%rd6, %rd5, %rd16;
	@%p5 bra 	$L__BB0_9;
	ld.global.u32 	%r200, [%rd6];
	xor.b32  	%r413, %r413, %r200;
	ld.global.u32 	%r201, [%rd6+4];
	xor.b32  	%r412, %r412, %r201;
	ld.global.u32 	%r202, [%rd6+8];
	xor.b32  	%r411, %r411, %r202;
	ld.global.u32 	%r203, [%rd6+12];
	xor.b32  	%r410, %r410, %r203;
	ld.global.u32 	%r204, [%rd6+16];
	xor.b32  	%r409, %r409, %r204;
$L__BB0_9:
	and.b32  	%r206, %r196, 2;
	setp.eq.s32 	%p6, %r206, 0;
	@%p6 bra 	$L__BB0_11;
	ld.global.u32 	%r207, [%rd6+20];
	xor.b32  	%r413, %r413, %r207;
	ld.global.u32 	%r208, [%rd6+24];
	xor.b32  	%r412, %r412, %r208;
	ld.global.u32 	%r209, [%rd6+28];
	xor.b32  	%r411, %r411, %r209;
	ld.global.u32 	%r210, [%rd6+32];
	xor.b32  	%r410, %r410, %r210;
	ld.global.u32 	%r211, [%rd6+36];
	xor.b32  	%r409, %r409, %r211;
$L__BB0_11:
	and.b32  	%r213, %r196, 4;
	setp.eq.s32 	%p7, %r213, 0;
	@%p7 bra 	$L__BB0_13;
	ld.global.u32 	%r214, [%rd6+40];
	xor.b32  	%r413, %r413, %r214;
	ld.global.u32 	%r215, [%rd6+44];
	xor.b32  	%r412, %r412, %r215;
	ld.global.u32 	%r216, [%rd6+48];
	xor.b32  	%r411, %r411, %r216;
	ld.global.u32 	%r217, [%rd6+52];
	xor.b32  	%r410, %r410, %r217;
	ld.global.u32 	%r218, [%rd6+56];
	xor.b32  	%r409, %r409, %r218;
$L__BB0_13:
	and.b32  	%r220, %r196, 8;
	setp.eq.s32 	%p8, %r220, 0;
	@%p8 bra 	$L__BB0_15;
	ld.global.u32 	%r221, [%rd6+60];
	xor.b32  	%r413, %r413, %r221;
	ld.global.u32 	%r222, [%rd6+64];
	xor.b32  	%r412, %r412, %r222;
	ld.global.u32 	%r223, [%rd6+68];
	xor.b32  	%r411, %r411, %r223;
	ld.global.u32 	%r224, [%rd6+72];
	xor.b32  	%r410, %r410, %r224;
	ld.global.u32 	%r225, [%rd6+76];
	xor.b32  	%r409, %r409, %r225;
$L__BB0_15:
	and.b32  	%r227, %r196, 16;
	setp.eq.s32 	%p9, %r227, 0;
	@%p9 bra 	$L__BB0_17;
	ld.global.u32 	%r228, [%rd6+80];
	xor.b32  	%r413, %r413, %r228;
	ld.global.u32 	%r229, [%rd6+84];
	xor.b32  	%r412, %r412, %r229;
	ld.global.u32 	%r230, [%rd6+88];
	xor.b32  	%r411, %r411, %r230;
	ld.global.u32 	%r231, [%rd6+92];
	xor.b32  	%r410, %r410, %r231;
	ld.global.u32 	%r232, [%rd6+96];
	xor.b32  	%r409, %r409, %r232;
$L__BB0_17:
	and.b32  	%r234, %r196, 32;
	setp.eq.s32 	%p10, %r234, 0;
	@%p10 bra 	$L__BB0_19;
	ld.global.u32 	%r235, [%rd6+100];
	xor.b32  	%r413, %r413, %r235;
	ld.global.u32 	%r236, [%rd6+104];
	xor.b32  	%r412, %r412, %r236;
	ld.global.u32 	%r237, [%rd6+108];
	xor.b32  	%r411, %r411, %r237;
	ld.global.u32 	%r238, [%rd6+112];
	xor.b32  	%r410, %r410, %r238;
	ld.global.u32 	%r239, [%rd6+116];
	xor.b32  	%r409, %r409, %r239;
$L__BB0_19:
	and.b32  	%r241, %r196, 64;
	setp.eq.s32 	%p11, %r241, 0;
	@%p11 bra 	$L__BB0_21;
	ld.global.u32 	%r242, [%rd6+120];
	xor.b32  	%r413, %r413, %r242;
	ld.global.u32 	%r243, [%rd6+124];
	xor.b32  	%r412, %r412, %r243;
	ld.global.u32 	%r244, [%rd6+128];
	xor.b32  	%r411, %r411, %r244;
	ld.global.u32 	%r245, [%rd6+132];
	xor.b32  	%r410, %r410, %r245;
	ld.global.u32 	%r246, [%rd6+136];
	xor.b32  	%r409, %r409, %r246;
$L__BB0_21:
	and.b32  	%r248, %r196, 128;
	setp.eq.s32 	%p12, %r248, 0;
	@%p12 bra 	$L__BB0_23;
	ld.global.u32 	%r249, [%rd6+140];
	xor.b32  	%r413, %r413, %r249;
	ld.global.u32 	%r250, [%rd6+144];
	xor.b32  	%r412, %r412, %r250;
	ld.global.u32 	%r251, [%rd6+148];
	xor.b32  	%r411, %r411, %r251;
	ld.global.u32 	%r252, [%rd6+152];
	xor.b32  	%r410, %r410, %r252;
	ld.global.u32 	%r253, [%rd6+156];
	xor.b32  	%r409, %r409, %r253;
$L__BB0_23:
	and.b32  	%r255, %r196, 256;
	setp.eq.s32 	%p13, %r255, 0;
	@%p13 bra 	$L__BB0_25;
	ld.global.u32 	%r256, [%rd6+160];
	xor.b32  	%r413, %r413, %r256;
	ld.global.u32 	%r257, [%rd6+164];
	xor.b32  	%r412, %r412, %r257;
	ld.global.u32 	%r258, [%rd6+168];
	xor.b32  	%r411, %r411, %r258;
	ld.global.u32 	%r259, [%rd6+172];
	xor.b32  	%r410, %r410, %r259;
	ld.global.u32 	%r260, [%rd6+176];
	xor.b32  	%r409, %r409, %r260;
$L__BB0_25:
	and.b32  	%r262, %r196, 512;
	setp.eq.s32 	%p14, %r262, 0;
	@%p14 bra 	$L__BB0_27;
	ld.global.u32 	%r263, [%rd6+180];
	xor.b32  	%r413, %r413, %r263;
	ld.global.u32 	%r264, [%rd6+184];
	xor.b32  	%r412, %r412, %r264;
	ld.global.u32 	%r265, [%rd6+188];
	xor.b32  	%r411, %r411, %r265;
	ld.global.u32 	%r266, [%rd6+192];
	xor.b32  	%r410, %r410, %r266;
	ld.global.u32 	%r267, [%rd6+196];
	xor.b32  	%r409, %r409, %r267;
$L__BB0_27:
	and.b32  	%r269, %r196, 1024;
	setp.eq.s32 	%p15, %r269, 0;
	@%p15 bra 	$L__BB0_29;
	ld.global.u32 	%r270, [%rd6+200];
	xor.b32  	%r413, %r413, %r270;
	ld.global.u32 	%r271, [%rd6+204];
	xor.b32  	%r412, %r412, %r271;
	ld.global.u32 	%r272, [%rd6+208];
	xor.b32  	%r411, %r411, %r272;
	ld.global.u32 	%r273, [%rd6+212];
	xor.b32  	%r410, %r410, %r273;
	ld.global.u32 	%r274, [%rd6+216];
	xor.b32  	%r409, %r409, %r274;
$L__BB0_29:
	and.b32  	%r276, %r196, 2048;
	setp.eq.s32 	%p16, %r276, 0;
	@%p16 bra 	$L__BB0_31;
	ld.global.u32 	%r277, [%rd6+220];
	xor.b32  	%r413, %r413, %r277;
	ld.global.u32 	%r278, [%rd6+224];
	xor.b32  	%r412, %r412, %r278;
	ld.global.u32 	%r279, [%rd6+228];
	xor.b32  	%r411, %r411, %r279;
	ld.global.u32 	%r280, [%rd6+232];
	xor.b32  	%r410, %r410, %r280;
	ld.global.u32 	%r281, [%rd6+236];
	xor.b32  	%r409, %r409, %r281;
$L__BB0_31:
	and.b32  	%r283, %r196, 4096;
	setp.eq.s32 	%p17, %r283, 0;
	@%p17 bra 	$L__BB0_33;
	ld.global.u32 	%r284, [%rd6+240];
	xor.b32  	%r413, %r413, %r284;
	ld.global.u32 	%r285, [%rd6+244];
	xor.b32  	%r412, %r412, %r285;
	ld.global.u32 	%r286, [%rd6+248];
	xor.b32  	%r411, %r411, %r286;
	ld.global.u32 	%r287, [%rd6+252];
	xor.b32  	%r410, %r410, %r287;
	ld.global.u32 	%r288, [%rd6+256];
	xor.b32  	%r409, %r409, %r288;
$L__BB0_33:
	and.b32  	%r290, %r196, 8192;
	setp.eq.s32 	%p18, %r290, 0;
	@%p18 bra 	$L__BB0_35;
	ld.global.u32 	%r291, [%rd6+260];
	xor.b32  	%r413, %r413, %r291;
	ld.global.u32 	%r292, [%rd6+264];
	xor.b32  	%r412, %r412, %r292;
	ld.global.u32 	%r293, [%rd6+268];
	xor.b32  	%r411, %r411, %r293;
	ld.global.u32 	%r294, [%rd6+272];
	xor.b32  	%r410, %r410, %r294;
	ld.global.u32 	%r295, [%rd6+276];
	xor.b32  	%r409, %r409, %r295;
$L__BB0_35:
	and.b32  	%r297, %r196, 16384;
	setp.eq.s32 	%p19, %r297, 0;
	@%p19 bra 	$L__BB0_37;
	ld.global.u32 	%r298, [%rd6+280];
	xor.b32  	%r413, %r413, %r298;
	ld.global.u32 	%r299, [%rd6+284];
	xor.b32  	%r412, %r412, %r299;
	ld.global.u32 	%r300, [%rd6+288];
	xor.b32  	%r411, %r411, %r300;
	ld.global.u32 	%r301, [%rd6+292];
	xor.b32  	%r410, %r410, %r301;
	ld.global.u32 	%r302, [%rd6+296];
	xor.b32  	%r409, %r409, %r302;
$L__BB0_37:
	and.b32  	%r304, %r196, 32768;
	setp.eq.s32 	%p20, %r304, 0;
	@%p20 bra 	$L__BB0_39;
	ld.global.u32 	%r305, [%rd6+300];
	xor.b32  	%r413, %r413, %r305;
	ld.global.u32 	%r306, [%rd6+304];
	xor.b32  	%r412, %r412, %r306;
	ld.global.u32 	%r307, [%rd6+308];
	xor.b32  	%r411, %r411, %r307;
	ld.global.u32 	%r308, [%rd6+312];
	xor.b32  	%r410, %r410, %r308;
	ld.global.u32 	%r309, [%rd6+316];
	xor.b32  	%r409, %r409, %r309;
$L__BB0_39:
	add.s32 	%r408, %r408, 16;
	setp.ne.s32 	%p21, %r408, 32;
	@%p21 bra 	$L__BB0_7;
	mad.lo.s32 	%r310, %r402, -31, %r12;
	add.s32 	%r402, %r310, 1;
	setp.ne.s32 	%p22, %r402, 5;
	@%p22 bra 	$L__BB0_6;
	st.global.u32 	[%rd2+4], %r413;
	st.global.u32 	[%rd2+8], %r412;
	st.global.u32 	[%rd2+12], %r411;
	st.global.u32 	[%rd2+16], %r410;
	st.global.u32 	[%rd2+20], %r409;
	add.s32 	%r396, %r396, 1;
	setp.lt.u32 	%p23, %r396, %r3;
	@%p23 bra 	$L__BB0_5;
$L__BB0_42:
	shr.u64 	%rd7, %rd30, 2;
	add.s32 	%r395, %r395, 1;
	setp.gt.u64 	%p24, %rd30, 3;
	mov.u64 	%rd30, %rd7;
	@%p24 bra 	$L__BB0_3;
$L__BB0_43:
	mov.b32 	%r311, 0;
	st.global.v2.u32 	[%rd2+24], {%r311, %r311};
	st.global.u32 	[%rd2+32], %r311;
	mov.b64 	%rd17, 0;
	st.global.u64 	[%rd2+40], %rd17;
	cvta.to.global.u64 	%rd18, %rd8;
	mad.lo.s64 	%rd19, %rd1, 24, %rd18;
	st.global.u32 	[%rd19], %r311;
	mov.b32 	%r312, 1;
	st.global.u32 	[%rd19+4], %r312;
	mov.b32 	%r313, 2;
	st.global.u32 	[%rd19+8], %r313;
	mov.b32 	%r314, 3;
	st.global.u32 	[%rd19+12], %r314;
	mov.b32 	%r315, 4;
	st.global.u32 	[%rd19+16], %r315;
	ld.global.v2.u32 	{%r316, %r317}, [%rd2];
	shr.u32 	%r318, %r317, 2;
	xor.b32  	%r319, %r318, %r317;
	ld.global.v2.u32 	{%r320, %r321}, [%rd2+8];
	ld.global.v2.u32 	{%r322, %r323}, [%rd2+16];
	st.global.v2.u32 	[%rd2+8], {%r321, %r322};
	shl.b32 	%r324, %r323, 4;
	shl.b32 	%r325, %r319, 1;
	xor.b32  	%r326, %r325, %r324;
	xor.b32  	%r327, %r326, %r319;
	xor.b32  	%r328, %r327, %r323;
	st.global.v2.u32 	[%rd2+16], {%r323, %r328};
	add.s32 	%r329, %r316, 362437;
	st.global.v2.u32 	[%rd2], {%r329, %r320};
	add.s32 	%r330, %r328, %r329;
	mul.hi.u32 	%r331, %r330, -858993459;
	shr.u32 	%r332, %r331, 2;
	mul.lo.s32 	%r333, %r332, 5;
	sub.s32 	%r334, %r330, %r333;
	ld.global.u32 	%r335, [%rd19+20];
	mul.wide.u32 	%rd20, %r334, 4;
	add.s64 	%rd21, %rd19, %rd20;
	ld.global.u32 	%r336, [%rd21+4];
	st.global.u32 	[%rd19+20], %r336;
	st.global.u32 	[%rd21+4], %r335;
	ld.global.v2.u32 	{%r337, %r338}, [%rd2];
	shr.u32 	%r339, %r338, 2;
	xor.b32  	%r340, %r339, %r338;
	ld.global.v2.u32 	{%r341, %r342}, [%rd2+8];
	ld.global.v2.u32 	{%r343, %r344}, [%rd2+16];
	st.global.v2.u32 	[%rd2+8], {%r342, %r343};
	shl.b32 	%r345, %r344, 4;
	shl.b32 	%r346, %r340, 1;
	xor.b32  	%r347, %r346, %r345;
	xor.b32  	%r348, %r347, %r340;
	xor.b32  	%r349, %r348, %r344;
	st.global.v2.u32 	[%rd2+16], {%r344, %r349};
	add.s32 	%r350, %r337, 362437;
	st.global.v2.u32 	[%rd2], {%r350, %r341};
	add.s32 	%r351, %r349, %r350;
	ld.global.u32 	%r352, [%rd19+16];
	shl.b32 	%r353, %r351, 2;
	cvt.u64.u32 	%rd22, %r353;
	and.b64  	%rd23, %rd22, 12;
	add.s64 	%rd24, %rd19, %rd23;
	ld.global.u32 	%r354, [%rd24+4];
	st.global.u32 	[%rd19+16], %r354;
	st.global.u32 	[%rd24+4], %r352;
	ld.global.v2.u32 	{%r355, %r356}, [%rd2];
	shr.u32 	%r357, %r356, 2;
	xor.b32  	%r358, %r357, %r356;
	ld.global.v2.u32 	{%r359, %r360}, [%rd2+8];
	ld.global.v2.u32 	{%r361, %r362}, [%rd2+16];
	st.global.v2.u32 	[%rd2+8], {%r360, %r361};
	shl.b32 	%r363, %r362, 4;
	shl.b32 	%r364, %r358, 1;
	xor.b32  	%r365, %r364, %r363;
	xor.b32  	%r366, %r365, %r358;
	xor.b32  	%r367, %r366, %r362;
	st.global.v2.u32 	[%rd2+16], {%r362, %r367};
	add.s32 	%r368, %r355, 362437;
	st.global.v2.u32 	[%rd2], {%r368, %r359};
	add.s32 	%r369, %r367, %r368;
	mul.hi.u32 	%r370, %r369, -1431655765;
	shr.u32 	%r371, %r370, 1;
	mul.lo.s32 	%r372, %r371, 3;
	sub.s32 	%r373, %r369, %r372;
	ld.global.u32 	%r374, [%rd19+12];
	mul.wide.u32 	%rd25, %r373, 4;
	add.s64 	%rd26, %rd19, %rd25;
	ld.global.u32 	%r375, [%rd26+4];
	st.global.u32 	[%rd19+12], %r375;
	st.global.u32 	[%rd26+4], %r374;
	ld.global.v2.u32 	{%r376, %r377}, [%rd2];
	shr.u32 	%r378, %r377, 2;
	xor.b32  	%r379, %r378, %r377;
	ld.global.v2.u32 	{%r380, %r381}, [%rd2+8];
	ld.global.v2.u32 	{%r382, %r383}, [%rd2+16];
	st.global.v2.u32 	[%rd2+8], {%r381, %r382};
	shl.b32 	%r384, %r383, 4;
	shl.b32 	%r385, %r379, 1;
	xor.b32  	%r386, %r385, %r384;
	xor.b32  	%r387, %r386, %r379;
	xor.b32  	%r388, %r387, %r383;
	st.global.v2.u32 	[%rd2+16], {%r383, %r388};
	add.s32 	%r389, %r376, 362437;
	st.global.v2.u32 	[%rd2], {%r389, %r380};
	add.s32 	%r390, %r388, %r389;
	ld.global.u32 	%r391, [%rd19+8];
	shl.b32 	%r392, %r390, 2;
	cvt.u64.u32 	%rd27, %r392;
	and.b64  	%rd28, %rd27, 4;
	add.s64 	%rd29, %rd19, %rd28;
	ld.global.u32 	%r393, [%rd29+4];
	st.global.u32 	[%rd19+8], %r393;
	st.global.u32 	[%rd29+4], %r391;
	mov.b32 	%r394, 2147483647;
	st.global.u32 	[%rd19+20], %r394;
$L__BB0_44:
	ret;

}
	// .globl	_Z16evaluate_fitnessPiP10Individual
.visible .entry _Z16evaluate_fitnessPiP10Individual(
	.param .u64 .ptr .align 1 _Z16evaluate_fitnessPiP10Individual_param_0,
	.param .u64 .ptr .align 1 _Z16evaluate_fitnessPiP10Individual_param_1
)
{
	.local .align 1 .b8 	__local_depot1[5];
	.reg .b64 	%SP;
	.reg .b64 	%SPL;
	.reg .pred 	%p<12>;
	.reg .b16 	%rs<11>;
	.reg .b32 	%r<27>;
	.reg .b64 	%rd<29>;

	mov.u64 	%SPL, __local_depot1;
	ld.param.u64 	%rd7, [_Z16evaluate_fitnessPiP10Individual_param_0];
	ld.param.u64 	%rd8, [_Z16evaluate_fitnessPiP10Individual_param_1];
	add.u64 	%rd1, %SPL, 0;
	mov.u32 	%r9, %ctaid.x;
	mov.u32 	%r10, %ntid.x;
	mov.u32 	%r11, %tid.x;
	mad.lo.s32 	%r1, %r9, %r10, %r11;
	setp.gt.s32 	%p1, %r1, 511;
	@%p1 bra 	$L__BB1_14;
	cvta.to.global.u64 	%rd10, %rd8;
	mul.wide.s32 	%rd11, %r1, 24;
	add.s64 	%rd2, %rd10, %rd11;
	mov.b16 	%rs1, 0;
	st.local.u8 	[%rd1], %rs1;
	st.local.u8 	[%rd1+1], %rs1;
	st.local.u8 	[%rd1+2], %rs1;
	st.local.u8 	[%rd1+3], %rs1;
	st.local.u8 	[%rd1+4], %rs1;
	ld.global.u32 	%r2, [%rd2];
	setp.gt.u32 	%p2, %r2, 4;
	@%p2 bra 	$L__BB1_12;
	cvt.u64.u32 	%rd12, %r2;
	add.s64 	%rd3, %rd1, %rd12;
	ld.local.u8 	%rs2, [%rd3];
	setp.ne.s16 	%p3, %rs2, 0;
	@%p3 bra 	$L__BB1_12;
	mov.b16 	%rs3, 1;
	st.local.u8 	[%rd3], %rs3;
	ld.global.u32 	%r3, [%rd2+4];
	setp.gt.u32 	%p4, %r3, 4;
	@%p4 bra 	$L__BB1_12;
	cvt.u64.u32 	%rd13, %r3;
	add.s64 	%rd4, %rd1, %rd13;
	ld.local.u8 	%rs4, [%rd4];
	setp.ne.s16 	%p5, %rs4, 0;
	@%p5 bra 	$L__BB1_12;
	mov.b16 	%rs5, 1;
	st.local.u8 	[%rd4], %rs5;
	ld.global.u32 	%r4, [%rd2+8];
	setp.gt.u32 	%p6, %r4, 4;
	@%p6 bra 	$L__BB1_12;
	cvt.u64.u32 	%rd14, %r4;
	add.s64 	%rd5, %rd1, %rd14;
	ld.local.u8 	%rs6, [%rd5];
	setp.ne.s16 	%p7, %rs6, 0;
	@%p7 bra 	$L__BB1_12;
	mov.b16 	%rs7, 1;
	st.local.u8 	[%rd5], %rs7;
	ld.global.u32 	%r5, [%rd2+12];
	setp.gt.u32 	%p8, %r5, 4;
	@%p8 bra 	$L__BB1_12;
	cvt.u64.u32 	%rd15, %r5;
	add.s64 	%rd6, %rd1, %rd15;
	ld.local.u8 	%rs8, [%rd6];
	setp.ne.s16 	%p9, %rs8, 0;
	@%p9 bra 	$L__BB1_12;
	mov.b16 	%rs9, 1;
	st.local.u8 	[%rd6], %rs9;
	ld.global.u32 	%r6, [%rd2+16];
	setp.gt.u32 	%p10, %r6, 4;
	@%p10 bra 	$L__BB1_12;
	cvt.u64.u32 	%rd16, %r6;
	add.s64 	%rd17, %rd1, %rd16;
	ld.local.u8 	%rs10, [%rd17];
	setp.ne.s16 	%p11, %rs10, 0;
	@%p11 bra 	$L__BB1_12;
	cvta.to.global.u64 	%rd18, %rd7;
	mad.lo.s32 	%r12, %r2, 5, %r3;
	mul.wide.u32 	%rd19, %r12, 4;
	add.s64 	%rd20, %rd18, %rd19;
	ld.global.u32 	%r13, [%rd20];
	mad.lo.s32 	%r14, %r3, 5, %r4;
	mul.wide.u32 	%rd21, %r14, 4;
	add.s64 	%rd22, %rd18, %rd21;
	ld.global.u32 	%r15, [%rd22];
	add.s32 	%r16, %r15, %r13;
	mad.lo.s32 	%r17, %r4, 5, %r5;
	mul.wide.u32 	%rd23, %r17, 4;
	add.s64 	%rd24, %rd18, %rd23;
	ld.global.u32 	%r18, [%rd24];
	add.s32 	%r19, %r18, %r16;
	mad.lo.s32 	%r20, %r5, 5, %r6;
	mul.wide.u32 	%rd25, %r20, 4;
	add.s64 	%rd26, %rd18, %rd25;
	ld.global.u32 	%r21, [%rd26];
	add.s32 	%r22, %r21, %r19;
	mad.lo.s32 	%r23, %r6, 5, %r2;
	mul.wide.u32 	%rd27, %r23, 4;
	add.s64 	%rd28, %rd18, %rd27;
	ld.global.u32 	%r24, [%rd28];
	add.s32 	%r26, %r24, %r22;
	bra.uni 	$L__BB1_13;
$L__BB1_12:
	mov.b32 	%r26, 2147483647;
$L__BB1_13:
	st.global.u32 	[%rd2+20], %r26;
$L__BB1_14:
	ret;

}
	// .globl	_Z23generate_new_populationP10IndividualS0_P17curandStateXORWOW
.visible .entry _Z23generate_new_populationP10IndividualS0_P17curandStateXORWOW(
	.param .u64 .ptr .align 1 _Z23generate_new_populationP10IndividualS0_P17curandStateXORWOW_param_0,
	.param .u64 .ptr .align 1 _Z23generate_new_populationP10IndividualS0_P17curandStateXORWOW_param_1,
	.param .u64 .ptr .align 1 _Z23generate_new_populationP10IndividualS0_P17curandStateXORWOW_param_2
)
{
	.reg .pred 	%p<31>;
	.reg .b32 	%r<278>;
	.reg .b32 	%f<3>;
	.reg .b64 	%rd<83>;
	.reg .b64 	%fd<2>;

	ld.param.u64 	%rd6, [_Z23generate_new_populationP10IndividualS0_P17curandStateXORWOW_param_1];
	ld.param.u64 	%rd7, [_Z23generate_new_populationP10IndividualS0_P17curandStateXORWOW_param_2];
	mov.u32 	%r1, %ctaid.x;
	mov.u32 	%r42, %ntid.x;
	mov.u32 	%r2, %tid.x;
	mad.lo.s32 	%r3, %r1, %r42, %r2;
	setp.gt.s32 	%p1, %r3, 511;
	@%p1 bra 	$L__BB2_25;
	ld.param.u64 	%rd82, [_Z23generate_new_populationP10IndividualS0_P17curandStateXORWOW_param_0];
	cvta.to.global.u64 	%rd8, %rd82;
	cvta.to.global.u64 	%rd9, %rd6;
	cvta.to.global.u64 	%rd10, %rd7;
	mul.wide.u32 	%rd11, %r2, 48;
	add.s64 	%rd1, %rd10, %rd11;
	ld.global.v2.u32 	{%r43, %r44}, [%rd1];
	shr.u32 	%r45, %r44, 2;
	xor.b32  	%r46, %r45, %r44;
	ld.global.v2.u32 	{%r47, %r48}, [%rd1+8];
	ld.global.v2.u32 	{%r49, %r50}, [%rd1+16];
	shl.b32 	%r51, %r50, 4;
	shl.b32 	%r52, %r46, 1;
	xor.b32  	%r53, %r52, %r51;
	xor.b32  	%r54, %r53, %r46;
	xor.b32  	%r55, %r54, %r50;
	add.s32 	%r56, %r43, %r55;
	add.s32 	%r57, %r56, 453;
	and.b32  	%r58, %r57, 511;
	shr.u32 	%r59, %r47, 2;
	xor.b32  	%r60, %r59, %r47;
	st.global.v2.u32 	[%rd1+8], {%r49, %r50};
	shl.b32 	%r61, %r55, 4;
	shl.b32 	%r62, %r60, 1;
	xor.b32  	%r63, %r62, %r61;
	xor.b32  	%r64, %r63, %r60;
	xor.b32  	%r65, %r64, %r55;
	st.global.v2.u32 	[%rd1+16], {%r55, %r65};
	add.s32 	%r66, %r43, 724874;
	st.global.v2.u32 	[%rd1], {%r66, %r48};
	add.s32 	%r67, %r65, %r66;
	and.b32  	%r68, %r67, 511;
	mul.wide.u32 	%rd12, %r68, 24;
	add.s64 	%rd13, %rd8, %rd12;
	ld.global.u32 	%r69, [%rd13+20];
	mul.wide.u32 	%rd14, %r58, 24;
	add.s64 	%rd15, %rd8, %rd14;
	ld.global.u32 	%r70, [%rd15+20];
	setp.lt.s32 	%p2, %r69, %r70;
	selp.b32 	%r71, %r68, %r58, %p2;
	shr.u32 	%r72, %r48, 2;
	xor.b32  	%r73, %r72, %r48;
	st.global.v2.u32 	[%rd1+8], {%r50, %r55};
	shl.b32 	%r74, %r65, 4;
	shl.b32 	%r75, %r73, 1;
	xor.b32  	%r76, %r75, %r74;
	xor.b32  	%r77, %r76, %r73;
	xor.b32  	%r78, %r77, %r65;
	st.global.v2.u32 	[%rd1+16], {%r65, %r78};
	add.s32 	%r79, %r43, 1087311;
	st.global.v2.u32 	[%rd1], {%r79, %r49};
	add.s32 	%r80, %r78, %r79;
	and.b32  	%r81, %r80, 511;
	mul.wide.u32 	%rd16, %r81, 24;
	add.s64 	%rd17, %rd8, %rd16;
	ld.global.u32 	%r82, [%rd17+20];
	mul.wide.u32 	%rd18, %r71, 24;
	add.s64 	%rd19, %rd8, %rd18;
	ld.global.u32 	%r83, [%rd19+20];
	setp.lt.s32 	%p3, %r82, %r83;
	selp.b32 	%r84, %r81, %r71, %p3;
	shr.u32 	%r85, %r49, 2;
	xor.b32  	%r86, %r85, %r49;
	st.global.v2.u32 	[%rd1+8], {%r55, %r65};
	shl.b32 	%r87, %r78, 4;
	shl.b32 	%r88, %r86, 1;
	xor.b32  	%r89, %r88, %r87;
	xor.b32  	%r90, %r89, %r86;
	xor.b32  	%r91, %r90, %r78;
	st.global.v2.u32 	[%rd1+16], {%r78, %r91};
	add.s32 	%r92, %r43, 1449748;
	st.global.v2.u32 	[%rd1], {%r92, %r50};
	add.s32 	%r93, %r91, %r92;
	and.b32  	%r94, %r93, 511;
	mul.wide.u32 	%rd20, %r94, 24;
	add.s64 	%rd21, %rd8, %rd20;
	ld.global.u32 	%r95, [%rd21+20];
	mul.wide.u32 	%rd22, %r84, 24;
	add.s64 	%rd23, %rd8, %rd22;
	ld.global.u32 	%r96, [%rd23+20];
	setp.lt.s32 	%p4, %r95, %r96;
	selp.b32 	%r97, %r94, %r84, %p4;
	shr.u32 	%r98, %r50, 2;
	xor.b32  	%r99, %r98, %r50;
	st.global.v2.u32 	[%rd1+8], {%r65, %r78};
	shl.b32 	%r100, %r91, 4;
	shl.b32 	%r101, %r99, 1;
	xor.b32  	%r102, %r101, %r100;
	xor.b32  	%r103, %r102, %r99;
	xor.b32  	%r104, %r103, %r91;
	st.global.v2.u32 	[%rd1+16], {%r91, %r104};
	add.s32 	%r105, %r43, 1812185;
	st.global.v2.u32 	[%rd1], {%r105, %r55};
	add.s32 	%r106, %r104, %r105;
	and.b32  	%r107, %r106, 511;
	mul.wide.u32 	%rd24, %r107, 24;
	add.s64 	%rd25, %rd8, %rd24;
	ld.global.u32 	%r108, [%rd25+20];
	mul.wide.u32 	%rd26, %r97, 24;
	add.s64 	%rd27, %rd8, %rd26;
	ld.global.u32 	%r109, [%rd27+20];
	setp.lt.s32 	%p5, %r108, %r109;
	selp.b32 	%r110, %r107, %r97, %p5;
	shr.u32 	%r111, %r55, 2;
	xor.b32  	%r112, %r111, %r55;
	st.global.v2.u32 	[%rd1+8], {%r78, %r91};
	shl.b32 	%r113, %r104, 4;
	shl.b32 	%r114, %r112, 1;
	xor.b32  	%r115, %r114, %r113;
	xor.b32  	%r116, %r115, %r112;
	xor.b32  	%r117, %r116, %r104;
	st.global.v2.u32 	[%rd1+16], {%r104, %r117};
	add.s32 	%r118, %r43, 2174622;
	st.global.v2.u32 	[%rd1], {%r118, %r65};
	add.s32 	%r119, %r117, %r118;
	and.b32  	%r120, %r119, 511;
	mul.wide.u32 	%rd28, %r120, 24;
	add.s64 	%rd29, %rd8, %rd28;
	ld.global.u32 	%r121, [%rd29+20];
	mul.wide.u32 	%rd30, %r110, 24;
	add.s64 	%rd31, %rd8, %rd30;
	ld.global.u32 	%r122, [%rd31+20];
	setp.lt.s32 	%p6, %r121, %r122;
	selp.b32 	%r123, %r120, %r110, %p6;
	mul.wide.u32 	%rd32, %r123, 24;
	add.s64 	%rd2, %rd8, %rd32;
	shr.u32 	%r124, %r65, 2;
	xor.b32  	%r125, %r124, %r65;
	shl.b32 	%r126, %r117, 4;
	shl.b32 	%r127, %r125, 1;
	xor.b32  	%r128, %r127, %r126;
	xor.b32  	%r129, %r128, %r125;
	xor.b32  	%r130, %r129, %r117;
	add.s32 	%r131, %r43, %r130;
	add.s32 	%r132, %r131, 99;
	and.b32  	%r133, %r132, 511;
	shr.u32 	%r134, %r78, 2;
	xor.b32  	%r135, %r134, %r78;
	st.global.v2.u32 	[%rd1+8], {%r104, %r117};
	shl.b32 	%r136, %r130, 4;
	shl.b32 	%r137, %r135, 1;
	xor.b32  	%r138, %r137, %r136;
	xor.b32  	%r139, %r138, %r135;
	xor.b32  	%r140, %r139, %r130;
	st.global.v2.u32 	[%rd1+16], {%r130, %r140};
	add.s32 	%r141, %r43, 2899496;
	st.global.v2.u32 	[%rd1], {%r141, %r91};
	add.s32 	%r142, %r140, %r141;
	and.b32  	%r143, %r142, 511;
	mul.wide.u32 	%rd33, %r143, 24;
	add.s64 	%rd34, %rd8, %rd33;
	ld.global.u32 	%r144, [%rd34+20];
	mul.wide.u32 	%rd35, %r133, 24;
	add.s64 	%rd36, %rd8, %rd35;
	ld.global.u32 	%r145, [%rd36+20];
	setp.lt.s32 	%p7, %r144, %r145;
	selp.b32 	%r146, %r143, %r133, %p7;
	shr.u32 	%r147, %r91, 2;
	xor.b32  	%r148, %r147, %r91;
	st.global.v2.u32 	[%rd1+8], {%r117, %r130};
	shl.b32 	%r149, %r140, 4;
	shl.b32 	%r150, %r148, 1;
	xor.b32  	%r151, %r150, %r149;
	xor.b32  	%r152, %r151, %r148;
	xor.b32  	%r153, %r152, %r140;
	st.global.v2.u32 	[%rd1+16], {%r140, %r153};
	add.s32 	%r154, %r43, 3261933;
	st.global.v2.u32 	[%rd1], {%r154, %r104};
	add.s32 	%r155, %r153, %r154;
	and.b32  	%r156, %r155, 511;
	mul.wide.u32 	%rd37, %r156, 24;
	add.s64 	%rd38, %rd8, %rd37;
	ld.global.u32 	%r157, [%rd38+20];
	mul.wide.u32 	%rd39, %r146, 24;
	add.s64 	%rd40, %rd8, %rd39;
	ld.global.u32 	%r158, [%rd40+20];
	setp.lt.s32 	%p8, %r157, %r158;
	selp.b32 	%r159, %r156, %r146, %p8;
	shr.u32 	%r160, %r104, 2;
	xor.b32  	%r161, %r160, %r104;
	st.global.v2.u32 	[%rd1+8], {%r130, %r140};
	shl.b32 	%r162, %r153, 4;
	shl.b32 	%r163, %r161, 1;
	xor.b32  	%r164, %r163, %r162;
	xor.b32  	%r165, %r164, %r161;
	xor.b32  	%r166, %r165, %r153;
	st.global.v2.u32 	[%rd1+16], {%r153, %r166};
	add.s32 	%r167, %r43, 3624370;
	st.global.v2.u32 	[%rd1], {%r167, %r117};
	add.s32 	%r168, %r166, %r167;
	and.b32  	%r169, %r168, 511;
	mul.wide.u32 	%rd41, %r169, 24;
	add.s64 	%rd42, %rd8, %rd41;
	ld.global.u32 	%r170, [%rd42+20];
	mul.wide.u32 	%rd43, %r159, 24;
	add.s64 	%rd44, %rd8, %rd43;
	ld.global.u32 	%r171, [%rd44+20];
	setp.lt.s32 	%p9, %r170, %r171;
	selp.b32 	%r172, %r169, %r159, %p9;
	shr.u32 	%r173, %r117, 2;
	xor.b32  	%r174, %r173, %r117;
	st.global.v2.u32 	[%rd1+8], {%r140, %r153};
	shl.b32 	%r175, %r166, 4;
	shl.b32 	%r176, %r174, 1;
	xor.b32  	%r177, %r176, %r175;
	xor.b32  	%r178, %r177, %r174;
	xor.b32  	%r179, %r178, %r166;
	st.global.v2.u32 	[%rd1+16], {%r166, %r179};
	add.s32 	%r180, %r43, 3986807;
	st.global.v2.u32 	[%rd1], {%r180, %r130};
	add.s32 	%r181, %r179, %r180;
	and.b32  	%r182, %r181, 511;
	mul.wide.u32 	%rd45, %r182, 24;
	add.s64 	%rd46, %rd8, %rd45;
	ld.global.u32 	%r183, [%rd46+20];
	mul.wide.u32 	%rd47, %r172, 24;
	add.s64 	%rd48, %rd8, %rd47;
	ld.global.u32 	%r184, [%rd48+20];
	setp.lt.s32 	%p10, %r183, %r184;
	selp.b32 	%r185, %r182, %r172, %p10;
	shr.u32 	%r186, %r130, 2;
	xor.b32  	%r187, %r186, %r130;
	st.global.v2.u32 	[%rd1+8], {%r153, %r166};
	shl.b32 	%r188, %r179, 4;
	shl.b32 	%r189, %r187, 1;
	xor.b32  	%r190, %r189, %r188;
	xor.b32  	%r191, %r190, %r187;
	xor.b32  	%r192, %r191, %r179;
	st.global.v2.u32 	[%rd1+16], {%r179, %r192};
	add.s32 	%r193, %r43, 4349244;
	st.global.v2.u32 	[%rd1], {%r193, %r140};
	add.s32 	%r194, %r192, %r193;
	and.b32  	%r195, %r194, 511;
	mul.wide.u32 	%rd49, %r195, 24;
	add.s64 	%rd50, %rd8, %rd49;
	ld.global.u32 	%r196, [%rd50+20];
	mul.wide.u32 	%rd51, %r185, 24;
	add.s64 	%rd52, %rd8, %rd51;
	ld.global.u32 	%r197, [%rd52+20];
	setp.lt.s32 	%p11, %r196, %r197;
	selp.b32 	%r198, %r195, %r185, %p11;
	mul.wide.u32 	%rd53, %r198, 24;
	add.s64 	%rd3, %rd8, %rd53;
	mul.wide.s32 	%rd54, %r3, 24;
	add.s64 	%rd4, %rd9, %rd54;
	mul.hi.u32 	%r199, %r1, 1717986919;
	shr.u32 	%r200, %r199, 1;
	mul.lo.s32 	%r201, %r200, 5;
	sub.s32 	%r277, %r1, %r201;
	setp.gt.u32 	%p12, %r277, 2;
	selp.b32 	%r202, -3, 2, %p12;
	add.s32 	%r5, %r202, %r277;
	mov.u32 	%r268, %r277;
$L__BB2_2:
	mul.wide.u32 	%rd55, %r268, 4;
	add.s64 	%rd56, %rd2, %rd55;
	ld.global.u32 	%r203, [%rd56];
	add.s64 	%rd57, %rd4, %rd55;
	st.global.u32 	[%rd57], %r203;
	add.s32 	%r204, %r268, 1;
	setp.eq.s32 	%p13, %r204, 5;
	selp.b32 	%r268, 0, %r204, %p13;
	setp.ne.s32 	%p14, %r268, %r5;
	@%p14 bra 	$L__BB2_2;
	ld.global.u32 	%r8, [%rd3];
	mov.u32 	%r269, %r277;
$L__BB2_4:
	mul.wide.u32 	%rd58, %r269, 4;
	add.s64 	%rd59, %rd4, %rd58;
	ld.global.u32 	%r205, [%rd59];
	setp.eq.s32 	%p15, %r8, %r205;
	mov.u32 	%r272, %r5;
	@%p15 bra 	$L__BB2_7;
	add.s32 	%r206, %r269, 1;
	setp.eq.s32 	%p16, %r206, 5;
	selp.b32 	%r269, 0, %r206, %p16;
	setp.ne.s32 	%p17, %r269, %r5;
	@%p17 bra 	$L__BB2_4;
	mul.wide.u32 	%rd60, %r5, 4;
	add.s64 	%rd61, %rd4, %rd60;
	st.global.u32 	[%rd61], %r8;
	add.s32 	%r207, %r5, 1;
	mul.hi.u32 	%r208, %r207, -858993459;
	shr.u32 	%r209, %r208, 2;
	mul.lo.s32 	%r210, %r209, 5;
	sub.s32 	%r272, %r207, %r210;
$L__BB2_7:
	ld.global.u32 	%r13, [%rd3+4];
	mov.u32 	%r271, %r277;
$L__BB2_8:
	mul.wide.u32 	%rd62, %r271, 4;
	add.s64 	%rd63, %rd4, %rd62;
	ld.global.u32 	%r211, [%rd63];
	setp.eq.s32 	%p18, %r13, %r211;
	@%p18 bra 	$L__BB2_11;
	add.s32 	%r212, %r271, 1;
	setp.eq.s32 	%p19, %r212, 5;
	selp.b32 	%r271, 0, %r212, %p19;
	setp.ne.s32 	%p20, %r271, %r5;
	@%p20 bra 	$L__BB2_8;
	mul.wide.u32 	%rd64, %r272, 4;
	add.s64 	%rd65, %rd4, %rd64;
	st.global.u32 	[%rd65], %r13;
	add.s32 	%r213, %r272, 1;
	mul.hi.u32 	%r214, %r213, -858993459;
	shr.u32 	%r215, %r214, 2;
	mul.lo.s32 	%r216, %r215, 5;
	sub.s32 	%r272, %r213, %r216;
$L__BB2_11:
	ld.global.u32 	%r18, [%rd3+8];
	mov.u32 	%r273, %r277;
$L__BB2_12:
	mul.wide.u32 	%rd66, %r273, 4;
	add.s64 	%rd67, %rd4, %rd66;
	ld.global.u32 	%r217, [%rd67];
	setp.eq.s32 	%p21, %r18, %r217;
	@%p21 bra 	$L__BB2_15;
	add.s32 	%r218, %r273, 1;
	setp.eq.s32 	%p22, %r218, 5;
	selp.b32 	%r273, 0, %r218, %p22;
	setp.ne.s32 	%p23, %r273, %r5;
	@%p23 bra 	$L__BB2_12;
	mul.wide.u32 	%rd68, %r272, 4;
	add.s64 	%rd69, %rd4, %rd68;
	st.global.u32 	[%rd69], %r18;
	add.s32 	%r219, %r272, 1;
	mul.hi.u32 	%r220, %r219, -858993459;
	shr.u32 	%r221, %r220, 2;
	mul.lo.s32 	%r222, %r221, 5;
	sub.s32 	%r272, %r219, %r222;
$L__BB2_15:
	ld.global.u32 	%r23, [%rd3+12];
	mov.u32 	%r275, %r277;
$L__BB2_16:
	mul.wide.u32 	%rd70, %r275, 4;
	add.s64 	%rd71, %rd4, %rd70;
	ld.global.u32 	%r223, [%rd71];
	setp.eq.s32 	%p24, %r23, %r223;
	@%p24 bra 	$L__BB2_19;
	add.s32 	%r224, %r275, 1;
	setp.eq.s32 	%p25, %r224, 5;
	selp.b32 	%r275, 0, %r224, %p25;
	setp.ne.s32 	%p26, %r275, %r5;
	@%p26 bra 	$L__BB2_16;
	mul.wide.u32 	%rd72, %r272, 4;
	add.s64 	%rd73, %rd4, %rd72;
	st.global.u32 	[%rd73], %r23;
	add.s32 	%r225, %r272, 1;
	mul.hi.u32 	%r226, %r225, -858993459;
	shr.u32 	%r227, %r226, 2;
	mul.lo.s32 	%r228, %r227, 5;
	sub.s32 	%r272, %r225, %r228;
$L__BB2_19:
	ld.global.u32 	%r28, [%rd3+16];
$L__BB2_20:
	mul.wide.u32 	%rd74, %r277, 4;
	add.s64 	%rd75, %rd4, %rd74;
	ld.global.u32 	%r229, [%rd75];
	setp.eq.s32 	%p27, %r28, %r229;
	@%p27 bra 	$L__BB2_23;
	add.s32 	%r230, %r277, 1;
	setp.eq.s32 	%p28, %r230, 5;
	selp.b32 	%r277, 0, %r230, %p28;
	setp.ne.s32 	%p29, %r277, %r5;
	@%p29 bra 	$L__BB2_20;
	mul.wide.u32 	%rd76, %r272, 4;
	add.s64 	%rd77, %rd4, %rd76;
	st.global.u32 	[%rd77], %r28;
$L__BB2_23:
	ld.global.v2.u32 	{%r31, %r231}, [%rd1];
	shr.u32 	%r232, %r231, 2;
	xor.b32  	%r233, %r232, %r231;
	ld.global.v2.u32 	{%r33, %r32}, [%rd1+8];
	ld.global.v2.u32 	{%r34, %r40}, [%rd1+16];
	st.global.v2.u32 	[%rd1+8], {%r32, %r34};
	shl.b32 	%r234, %r40, 4;
	shl.b32 	%r235, %r233, 1;
	xor.b32  	%r236, %r235, %r234;
	xor.b32  	%r237, %r236, %r233;
	xor.b32  	%r41, %r237, %r40;
	st.global.v2.u32 	[%rd1+16], {%r40, %r41};
	add.s32 	%r238, %r31, 362437;
	st.global.v2.u32 	[%rd1], {%r238, %r33};
	add.s32 	%r239, %r41, %r238;
	cvt.rn.f32.u32 	%f1, %r239;
	fma.rn.f32 	%f2, %f1, 0f2F800000, 0f2F000000;
	cvt.f64.f32 	%fd1, %f2;
	setp.geu.f64 	%p30, %fd1, 0d3FA999999999999A;
	@%p30 bra 	$L__BB2_25;
	shr.u32 	%r240, %r33, 2;
	xor.b32  	%r241, %r240, %r33;
	shl.b32 	%r242, %r41, 4;
	shl.b32 	%r243, %r241, 1;
	xor.b32  	%r244, %r243, %r242;
	xor.b32  	%r245, %r244, %r241;
	xor.b32  	%r246, %r245, %r41;
	add.s32 	%r247, %r31, %r246;
	add.s32 	%r248, %r247, 724874;
	mul.hi.u32 	%r249, %r248, -858993459;
	shr.u32 	%r250, %r249, 2;
	mul.lo.s32 	%r251, %r250, 5;
	sub.s32 	%r252, %r248, %r251;
	shr.u32 	%r253, %r32, 2;
	xor.b32  	%r254, %r253, %r32;
	st.global.v2.u32 	[%rd1+8], {%r40, %r41};
	shl.b32 	%r255, %r246, 4;
	shl.b32 	%r256, %r254, 1;
	xor.b32  	%r257, %r256, %r255;
	xor.b32  	%r258, %r257, %r254;
	xor.b32  	%r259, %r258, %r246;
	st.global.v2.u32 	[%rd1+16], {%r246, %r259};
	add.s32 	%r260, %r31, 1087311;
	st.global.v2.u32 	[%rd1], {%r260, %r34};
	add.s32 	%r261, %r259, %r260;
	mul.hi.u32 	%r262, %r261, -858993459;
	shr.u32 	%r263, %r262, 2;
	mul.lo.s32 	%r264, %r263, 5;
	sub.s32 	%r265, %r261, %r264;
	mul.wide.u32 	%rd78, %r252, 4;
	add.s64 	%rd79, %rd4, %rd78;
	ld.global.u32 	%r266, [%rd79];
	mul.wide.u32 	%rd80, %r265, 4;
	add.s64 	%rd81, %rd4, %rd80;
	ld.global.u32 	%r267, [%rd81];
	st.global.u32 	[%rd79], %r267;
	st.global.u32 	[%rd81], %r266;
$L__BB2_25:
	ret;

}


// ===== COMPILED SASS (sm_100) =====

	.target	sm_100

	.elftype	@"ET_EXEC"


//--------------------- .note.nv.tkinfo           --------------------------
	.section	.note.nv.tkinfo,"",@"SHT_NOTE"
	.sectionflags	@"SHF_NOTE_NV_TKINFO"
	.tkinfo
        /*0018*/ 	.word	0x00000002
        /*0030*/ 	.string	""
        /*0030*/ 	.string	"ptxas"
        /*0030*/ 	.string	"Cuda compilation tools, release 13.0, V13.0.88"
        /*0030*/ 	.string	"Build cuda_13.0.r13.0/compiler.36424714_0"
        /*0030*/ 	.string	"-arch sm_100 -m 64 "



//--------------------- .note.nv.cuinfo           --------------------------
	.section	.note.nv.cuinfo,"",@"SHT_NOTE"
	.sectionflags	@"SHF_NOTE_NV_CUINFO"
        /*0018*/ 	.short	0x0002
        /*001a*/ 	.short	0x0064
        /*001c*/ 	.short	0x0082
	.zero		2


//--------------------- .nv.info                  --------------------------
	.section	.nv.info,"",@"SHT_CUDA_INFO"
	.align	4


	//----- nvinfo : EIATTR_REGCOUNT
	.align		4
        /*0000*/ 	.byte	0x04, 0x2f
        /*0002*/ 	.short	(.L_13 - .L_12)
	.align		4
.L_12:
        /*0004*/ 	.word	index@(_Z21initialize_populationP10IndividualP17curandStateXORWOW)
        /*0008*/ 	.word	0x00000020


	//----- nvinfo : EIATTR_FRAME_SIZE
	.align		4
.L_13:
        /*000c*/ 	.byte	0x04, 0x11
        /*000e*/ 	.short	(.L_15 - .L_14)
	.align		4
.L_14:
        /*0010*/ 	.word	index@(_Z21initialize_populationP10IndividualP17curandStateXORWOW)
        /*0014*/ 	.word	0x00000000


	//----- nvinfo : EIATTR_REGCOUNT
	.align		4
.L_15:
        /*0018*/ 	.byte	0x04, 0x2f
        /*001a*/ 	.short	(.L_17 - .L_16)
	.align		4
.L_16:
        /*001c*/ 	.word	index@(_Z16evaluate_fitnessPiP10Individual)
        /*0020*/ 	.word	0x00000016


	//----- nvinfo : EIATTR_FRAME_SIZE
	.align		4
.L_17:
        /*0024*/ 	.byte	0x04, 0x11
        /*0026*/ 	.short	(.L_19 - .L_18)
	.align		4
.L_18:
        /*0028*/ 	.word	index@(_Z16evaluate_fitnessPiP10Individual)
        /*002c*/ 	.word	0x00000008


	//----- nvinfo : EIATTR_REGCOUNT
	.align		4
.L_19:
        /*0030*/ 	.byte	0x04, 0x2f
        /*0032*/ 	.short	(.L_21 - .L_20)
	.align		4
.L_20:
        /*0034*/ 	.word	index@(_Z23generate_new_populationP10IndividualS0_P17curandStateXORWOW)
        /*0038*/ 	.word	0x00000020


	//----- nvinfo : EIATTR_FRAME_SIZE
	.align		4
.L_21:
        /*003c*/ 	.byte	0x04, 0x11
        /*003e*/ 	.short	(.L_23 - .L_22)
	.align		4
.L_22:
        /*0040*/ 	.word	index@(_Z23generate_new_populationP10IndividualS0_P17curandStateXORWOW)
        /*0044*/ 	.word	0x00000000


	//----- nvinfo : EIATTR_MIN_STACK_SIZE
	.align		4
.L_23:
        /*0048*/ 	.byte	0x04, 0x12
        /*004a*/ 	.short	(.L_25 - .L_24)
	.align		4
.L_24:
        /*004c*/ 	.word	index@(_Z23generate_new_populationP10IndividualS0_P17curandStateXORWOW)
        /*0050*/ 	.word	0x00000000


	//----- nvinfo : EIATTR_MIN_STACK_SIZE
	.align		4
.L_25:
        /*0054*/ 	.byte	0x04, 0x12
        /*0056*/ 	.short	(.L_27 - .L_26)
	.align		4
.L_26:
        /*0058*/ 	.word	index@(_Z16evaluate_fitnessPiP10Individual)
        /*005c*/ 	.word	0x00000008


	//----- nvinfo : EIATTR_MIN_STACK_SIZE
	.align		4
.L_27:
        /*0060*/ 	.byte	0x04, 0x12
        /*0062*/ 	.short	(.L_29 - .L_28)
	.align		4
.L_28:
        /*0064*/ 	.word	index@(_Z21initialize_populationP10IndividualP17curandStateXORWOW)
        /*0068*/ 	.word	0x00000000
.L_29:


//--------------------- .nv.compat                --------------------------
	.section	.nv.compat,"",@"SHT_CUDA_COMPAT_INFO"
	.align	4
        /*0000*/ 	.byte	0x02, 0x09, 0x00, 0x00, 0x02, 0x02, 0x01, 0x00, 0x02, 0x05, 0x05, 0x00, 0x03, 0x07, 0x01, 0x01
        /*0010*/ 	.byte	0x02, 0x03, 0x00, 0x00, 0x02, 0x06, 0x01, 0x00, 0x04, 0x0b, 0x08, 0x00, 0x01, 0x00, 0x00, 0x00
        /*0020*/ 	.byte	0x00, 0x00, 0x00, 0x00


//--------------------- .nv.info._Z23generate_new_populationP10IndividualS0_P17curandStateXORWOW --------------------------
	.section	.nv.info._Z23generate_new_populationP10IndividualS0_P17curandStateXORWOW,"",@"SHT_CUDA_INFO"
	.sectionflags	@""
	.align	4


	//----- nvinfo : EIATTR_CUDA_API_VERSION
	.align		4
        /*0000*/ 	.byte	0x04, 0x37
        /*0002*/ 	.short	(.L_31 - .L_30)
.L_30:
        /*0004*/ 	.word	0x00000082


	//----- nvinfo : EIATTR_KPARAM_INFO
	.align		4
.L_31:
        /*0008*/ 	.byte	0x04, 0x17
        /*000a*/ 	.short	(.L_33 - .L_32)
.L_32:
        /*000c*/ 	.word	0x00000000
        /*0010*/ 	.short	0x0002
        /*0012*/ 	.short	0x0010
        /*0014*/ 	.byte	0x00, 0xf5, 0x21, 0x00


	//----- nvinfo : EIATTR_KPARAM_INFO
	.align		4
.L_33:
        /*0018*/ 	.byte	0x04, 0x17
        /*001a*/ 	.short	(.L_35 - .L_34)
.L_34:
        /*001c*/ 	.word	0x00000000
        /*0020*/ 	.short	0x0001
        /*0022*/ 	.short	0x0008
        /*0024*/ 	.byte	0x00, 0xf5, 0x21, 0x00


	//----- nvinfo : EIATTR_KPARAM_INFO
	.align		4
.L_35:
        /*0028*/ 	.byte	0x04, 0x17
        /*002a*/ 	.short	(.L_37 - .L_36)
.L_36:
        /*002c*/ 	.word	0x00000000
        /*0030*/ 	.short	0x0000
        /*0032*/ 	.short	0x0000
        /*0034*/ 	.byte	0x00, 0xf5, 0x21, 0x00


	//----- nvinfo : EIATTR_SPARSE_MMA_MASK
	.align		4
.L_37:
        /*0038*/ 	.byte	0x03, 0x50
        /*003a*/ 	.short	0x0000


	//----- nvinfo : EIATTR_MAXREG_COUNT
	.align		4
        /*003c*/ 	.byte	0x03, 0x1b
        /*003e*/ 	.short	0x00ff


	//----- nvinfo : EIATTR_MERCURY_ISA_VERSION
	.align		4
        /*0040*/ 	.byte	0x03, 0x5f
        /*0042*/ 	.short	0x0101


	//----- nvinfo : EIATTR_VRC_CTA_INIT_COUNT
	.align		4
        /*0044*/ 	.byte	0x02, 0x4a
	.zero		1
	.zero		1


	//----- nvinfo : EIATTR_EXIT_INSTR_OFFSETS
	.align		4
        /*0048*/ 	.byte	0x04, 0x1c
        /*004a*/ 	.short	(.L_39 - .L_38)


	//   ....[0]....
.L_38:
        /*004c*/ 	.word	0x00000060


	//   ....[1]....
        /*0050*/ 	.word	0x00001870


	//   ....[2]....
        /*0054*/ 	.word	0x00001a90


	//----- nvinfo : EIATTR_CRS_STACK_SIZE
	.align		4
.L_39:
        /*0058*/ 	.byte	0x04, 0x1e
        /*005a*/ 	.short	(.L_41 - .L_40)
.L_40:
        /*005c*/ 	.word	0x00000000


	//----- nvinfo : EIATTR_CBANK_PARAM_SIZE
	.align		4
.L_41:
        /*0060*/ 	.byte	0x03, 0x19
        /*0062*/ 	.short	0x0018


	//----- nvinfo : EIATTR_PARAM_CBANK
	.align		4
        /*0064*/ 	.byte	0x04, 0x0a
        /*0066*/ 	.short	(.L_43 - .L_42)
	.align		4
.L_42:
        /*0068*/ 	.word	index@(.nv.constant0._Z23generate_new_populationP10IndividualS0_P17curandStateXORWOW)
        /*006c*/ 	.short	0x0380
        /*006e*/ 	.short	0x0018


	//----- nvinfo : EIATTR_SW_WAR
	.align		4
.L_43:
        /*0070*/ 	.byte	0x04, 0x36
        /*0072*/ 	.short	(.L_45 - .L_44)
.L_44:
        /*0074*/ 	.word	0x00000008
.L_45:


//--------------------- .nv.info._Z16evaluate_fitnessPiP10Individual --------------------------
	.section	.nv.info._Z16evaluate_fitnessPiP10Individual,"",@"SHT_CUDA_INFO"
	.sectionflags	@""
	.align	4


	//----- nvinfo : EIATTR_CUDA_API_VERSION
	.align		4
        /*0000*/ 	.byte	0x04, 0x37
        /*0002*/ 	.short	(.L_47 - .L_46)
.L_46:
        /*0004*/ 	.word	0x00000082


	//----- nvinfo : EIATTR_KPARAM_INFO
	.align		4
.L_47:
        /*0008*/ 	.byte	0x04, 0x17
        /*000a*/ 	.short	(.L_49 - .L_48)
.L_48:
        /*000c*/ 	.word	0x00000000
        /*0010*/ 	.short	0x0001
        /*0012*/ 	.short	0x0008
        /*0014*/ 	.byte	0x00, 0xf5, 0x21, 0x00


	//----- nvinfo : EIATTR_KPARAM_INFO
	.align		4
.L_49:
        /*0018*/ 	.byte	0x04, 0x17
        /*001a*/ 	.short	(.L_51 - .L_50)
.L_50:
        /*001c*/ 	.word	0x00000000
        /*0020*/ 	.short	0x0000
        /*0022*/ 	.short	0x0000
        /*0024*/ 	.byte	0x00, 0xf5, 0x21, 0x00


	//----- nvinfo : EIATTR_SPARSE_MMA_MASK
	.align		4
.L_51:
        /*0028*/ 	.byte	0x03, 0x50
        /*002a*/ 	.short	0x0000


	//----- nvinfo : EIATTR_MAXREG_COUNT
	.align		4
        /*002c*/ 	.byte	0x03, 0x1b
        /*002e*/ 	.short	0x00ff


	//----- nvinfo : EIATTR_MERCURY_ISA_VERSION
	.align		4
        /*0030*/ 	.byte	0x03, 0x5f
        /*0032*/ 	.short	0x0101


	//----- nvinfo : EIATTR_VRC_CTA_INIT_COUNT
	.align		4
        /*0034*/ 	.byte	0x02, 0x4a
	.zero		1
	.zero		1


	//----- nvinfo : EIATTR_EXIT_INSTR_OFFSETS
	.align		4
        /*0038*/ 	.byte	0x04, 0x1c
        /*003a*/ 	.short	(.L_53 - .L_52)


	//   ....[0]....
.L_52:
        /*003c*/ 	.word	0x00000070


	//   ....[1]....
        /*0040*/ 	.word	0x000004f0


	//----- nvinfo : EIATTR_CRS_STACK_SIZE
	.align		4
.L_53:
        /*0044*/ 	.byte	0x04, 0x1e
        /*0046*/ 	.short	(.L_55 - .L_54)
.L_54:
        /*0048*/ 	.word	0x00000000


	//----- nvinfo : EIATTR_CBANK_PARAM_SIZE
	.align		4
.L_55:
        /*004c*/ 	.byte	0x03, 0x19
        /*004e*/ 	.short	0x0010


	//----- nvinfo : EIATTR_PARAM_CBANK
	.align		4
        /*0050*/ 	.byte	0x04, 0x0a
        /*0052*/ 	.short	(.L_57 - .L_56)
	.align		4
.L_56:
        /*0054*/ 	.word	index@(.nv.constant0._Z16evaluate_fitnessPiP10Individual)
        /*0058*/ 	.short	0x0380
        /*005a*/ 	.short	0x0010


	//----- nvinfo : EIATTR_SW_WAR
	.align		4
.L_57:
        /*005c*/ 	.byte	0x04, 0x36
        /*005e*/ 	.short	(.L_59 - .L_58)
.L_58:
        /*0060*/ 	.word	0x00000008
.L_59:


//--------------------- .nv.info._Z21initialize_populationP10IndividualP17curandStateXORWOW --------------------------
	.section	.nv.info._Z21initialize_populationP10IndividualP17curandStateXORWOW,"",@"SHT_CUDA_INFO"
	.sectionflags	@""
	.align	4


	//----- nvinfo : EIATTR_CUDA_API_VERSION
	.align		4
        /*0000*/ 	.byte	0x04, 0x37
        /*0002*/ 	.short	(.L_61 - .L_60)
.L_60:
        /*0004*/ 	.word	0x00000082


	//----- nvinfo : EIATTR_KPARAM_INFO
	.align		4
.L_61:
        /*0008*/ 	.byte	0x04, 0x17
        /*000a*/ 	.short	(.L_63 - .L_62)
.L_62:
        /*000c*/ 	.word	0x00000000
        /*0010*/ 	.short	0x0001
        /*0012*/ 	.short	0x0008
        /*0014*/ 	.byte	0x00, 0xf5, 0x21, 0x00


	//----- nvinfo : EIATTR_KPARAM_INFO
	.align		4
.L_63:
        /*0018*/ 	.byte	0x04, 0x17
        /*001a*/ 	.short	(.L_65 - .L_64)
.L_64:
        /*001c*/ 	.word	0x00000000
        /*0020*/ 	.short	0x0000
        /*0022*/ 	.short	0x0000
        /*0024*/ 	.byte	0x00, 0xf5, 0x21, 0x00


	//----- nvinfo : EIATTR_SPARSE_MMA_MASK
	.align		4
.L_65:
        /*0028*/ 	.byte	0x03, 0x50
        /*002a*/ 	.short	0x0000


	//----- nvinfo : EIATTR_MAXREG_COUNT
	.align		4
        /*002c*/ 	.byte	0x03, 0x1b
        /*002e*/ 	.short	0x00ff


	//----- nvinfo : EIATTR_MERCURY_ISA_VERSION
	.align		4
        /*0030*/ 	.byte	0x03, 0x5f
        /*0032*/ 	.short	0x0101


	//----- nvinfo : EIATTR_VRC_CTA_INIT_COUNT
	.align		4
        /*0034*/ 	.byte	0x02, 0x4a
	.zero		1
	.zero		1


	//----- nvinfo : EIATTR_EXIT_INSTR_OFFSETS
	.align		4
        /*0038*/ 	.byte	0x04, 0x1c
        /*003a*/ 	.short	(.L_67 - .L_66)


	//   ....[0]....
.L_66:
        /*003c*/ 	.word	0x00000060


	//   ....[1]....
        /*0040*/ 	.word	0x00001620


	//----- nvinfo : EIATTR_CRS_STACK_SIZE
	.align		4
.L_67:
        /*0044*/ 	.byte	0x04, 0x1e
        /*0046*/ 	.short	(.L_69 - .L_68)
.L_68:
        /*0048*/ 	.word	0x00000000


	//----- nvinfo : EIATTR_CBANK_PARAM_SIZE
	.align		4
.L_69:
        /*004c*/ 	.byte	0x03, 0x19
        /*004e*/ 	.short	0x0010


	//----- nvinfo : EIATTR_PARAM_CBANK
	.align		4
        /*0050*/ 	.byte	0x04, 0x0a
        /*0052*/ 	.short	(.L_71 - .L_70)
	.align		4
.L_70:
        /*0054*/ 	.word	index@(.nv.constant0._Z21initialize_populationP10IndividualP17curandStateXORWOW)
        /*0058*/ 	.short	0x0380
        /*005a*/ 	.short	0x0010


	//----- nvinfo : EIATTR_SW_WAR
	.align		4
.L_71:
        /*005c*/ 	.byte	0x04, 0x36
        /*005e*/ 	.short	(.L_73 - .L_72)
.L_72:
        /*0060*/ 	.word	0x00000008
.L_73:


//--------------------- .nv.callgraph             --------------------------
	.section	.nv.callgraph,"",@"SHT_CUDA_CALLGRAPH"
	.align	4
	.sectionentsize	8
	.align		4
        /*0000*/ 	.word	0x00000000
	.align		4
        /*0004*/ 	.word	0xffffffff
	.align		4
        /*0008*/ 	.word	0x00000000
	.align		4
        /*000c*/ 	.word	0xfffffffe
	.align		4
        /*0010*/ 	.word	0x00000000
	.align		4
        /*0014*/ 	.word	0xfffffffd
	.align		4
        /*0018*/ 	.word	0x00000000
	.align		4
        /*001c*/ 	.word	0xfffffffc


//--------------------- .nv.constant4             --------------------------
	.section	.nv.constant4,"a",@progbits
	.align	8
	.align		8
.nv.constant4:
        /*0000*/ 	.dword	precalc_xorwow_matrix
	.align		8
        /*0008*/ 	.dword	precalc_xorwow_offset_matrix
	.align		8
        /*0010*/ 	.dword	mrg32k3aM1
	.align		8
        /*0018*/ 	.dword	mrg32k3aM2
	.align		8
        /*0020*/ 	.dword	mrg32k3aM1SubSeq
	.align		8
        /*0028*/ 	.dword	mrg32k3aM2SubSeq
	.align		8
        /*0030*/ 	.dword	mrg32k3aM1Seq
	.align		8
        /*0038*/ 	.dword	mrg32k3aM2Seq
	.align		8
        /*0040*/ 	.dword	population
	.align		8
        /*0048*/ 	.dword	new_population
	.align		8
        /*0050*/ 	.dword	devStates


//--------------------- .nv.constant3             --------------------------
	.section	.nv.constant3,"a",@progbits
	.align	8
.nv.constant3:
	.type		__cr_lgamma_table,@object
	.size		__cr_lgamma_table,(.L_8 - __cr_lgamma_table)
__cr_lgamma_table:
        /*0000*/ 	.byte	0x00, 0x00, 0x00, 0x00, 0x00, 0x00, 0x00, 0x00, 0x00, 0x00, 0x00, 0x00, 0x00, 0x00, 0x00, 0x00
        /*0010*/ 	.byte	0xef, 0x39, 0xfa, 0xfe, 0x42, 0x2e, 0xe6, 0x3f, 0x02, 0x20, 0x2a, 0xfa, 0x0b, 0xab, 0xfc, 0x3f
        /*0020*/ 	.byte	0xf9, 0x2c, 0x92, 0x7c, 0xa7, 0x6c, 0x09, 0x40, 0xc9, 0x79, 0x44, 0x3c, 0x64, 0x26, 0x13, 0x40
        /*0030*/ 	.byte	0xca, 0x01, 0xcf, 0x3a, 0x27, 0x51, 0x1a, 0x40, 0x30, 0xcc, 0x2d, 0xf3, 0xe1, 0x0c, 0x21, 0x40
        /*0040*/ 	.byte	0x0d, 0xb7, 0xfc, 0x82, 0x8e, 0x35, 0x25, 0x40
.L_8:


//--------------------- .text._Z23generate_new_populationP10IndividualS0_P17curandStateXORWOW --------------------------
	.section	.text._Z23generate_new_populationP10IndividualS0_P17curandStateXORWOW,"ax",@progbits
	.align	128
        .global         _Z23generate_new_populationP10IndividualS0_P17curandStateXORWOW
        .type           _Z23generate_new_populationP10IndividualS0_P17curandStateXORWOW,@function
        .size           _Z23generate_new_populationP10IndividualS0_P17curandStateXORWOW,(.L_x_35 - _Z23generate_new_populationP10IndividualS0_P17curandStateXORWOW)
        .other          _Z23generate_new_populationP10IndividualS0_P17curandStateXORWOW,@"STO_CUDA_ENTRY STV_DEFAULT"
_Z23generate_new_populationP10IndividualS0_P17curandStateXORWOW:
.text._Z23generate_new_populationP10IndividualS0_P17curandStateXORWOW:
[----:B------:R-:W-:Y:S01]  /*0000*/  LDC R1, c[0x0][0x37c] ;  /* 0x0000df00ff017b82 */ /* 0x000fe20000000800 */
[----:B------:R-:W0:Y:S01]  /*0010*/  S2R R0, SR_CTAID.X ;  /* 0x0000000000007919 */ /* 0x000e220000002500 */
[----:B------:R-:W0:Y:S01]  /*0020*/  LDCU UR4, c[0x0][0x360] ;  /* 0x00006c00ff0477ac */ /* 0x000e220008000800 */
[----:B------:R-:W0:Y:S02]  /*0030*/  S2R R3, SR_TID.X ;  /* 0x0000000000037919 */ /* 0x000e240000002100 */
[----:B0-----:R-:W-:-:S05]  /*0040*/  IMAD R2, R0, UR4, R3 ;  /* 0x0000000400027c24 */ /* 0x001fca000f8e0203 */
[----:B------:R-:W-:-:S13]  /*0050*/  ISETP.GT.AND P0, PT, R2, 0x1ff, PT ;  /* 0x000001ff0200780c */ /* 0x000fda0003f04270 */
[----:B------:R-:W-:Y:S05]  /*0060*/  @P0 EXIT ;  /* 0x000000000000094d */ /* 0x000fea0003800000 */
[----:B------:R-:W0:Y:S01]  /*0070*/  LDC.64 R8, c[0x0][0x390] ;  /* 0x0000e400ff087b82 */ /* 0x000e220000000a00 */
[----:B------:R-:W1:Y:S01]  /*0080*/  LDCU.64 UR4, c[0x0][0x358] ;  /* 0x00006b00ff0477ac */ /* 0x000e620008000a00 */
[----:B0-----:R-:W-:-:S05]  /*0090*/  IMAD.WIDE.U32 R8, R3, 0x30, R8 ;  /* 0x0000003003087825 */ /* 0x001fca00078e0008 */
[----:B-1----:R-:W2:Y:S04]  /*00a0*/  LDG.E.64 R14, desc[UR4][R8.64] ;  /* 0x00000004080e7981 */ /* 0x002ea8000c1e1b00 */
[----:B------:R-:W3:Y:S04]  /*00b0*/  LDG.E.64 R4, desc[UR4][R8.64+0x10] ;  /* 0x0000100408047981 */ /* 0x000ee8000c1e1b00 */
[----:B------:R-:W4:Y:S01]  /*00c0*/  LDG.E.64 R6, desc[UR4][R8.64+0x8] ;  /* 0x0000080408067981 */ /* 0x000f22000c1e1b00 */
[----:B--2---:R-:W-:-:S04]  /*00d0*/  SHF.R.U32.HI R10, RZ, 0x2, R15 ;  /* 0x00000002ff0a7819 */ /* 0x004fc8000001160f */
[----:B------:R-:W-:Y:S01]  /*00e0*/  LOP3.LUT R10, R10, R15, RZ, 0x3c, !PT ;  /* 0x0000000f0a0a7212 */ /* 0x000fe200078e3cff */
[----:B---3--:R-:W-:Y:S01]  /*00f0*/  IMAD.SHL.U32 R3, R5, 0x10, RZ ;  /* 0x0000001005037824 */ /* 0x008fe200078e00ff */
[----:B------:R-:W-:Y:S01]  /*0100*/  STG.E.64 desc[UR4][R8.64+0x8], R4 ;  /* 0x0000080408007986 */ /* 0x000fe2000c101b04 */
[----:B----4-:R-:W-:Y:S02]  /*0110*/  SHF.R.U32.HI R13, RZ, 0x2, R6 ;  /* 0x00000002ff0d7819 */ /* 0x010fe40000011606 */
[----:B------:R-:W-:Y:S02]  /*0120*/  IMAD.SHL.U32 R11, R10, 0x2, RZ ;  /* 0x000000020a0b7824 */ /* 0x000fe400078e00ff */
[----:B------:R-:W-:-:S03]  /*0130*/  LOP3.LUT R13, R13, R6, RZ, 0x3c, !PT ;  /* 0x000000060d0d7212 */ /* 0x000fc600078e3cff */
[----:B------:R-:W-:Y:S02]  /*0140*/  LOP3.LUT R16, R10, R11, R3, 0x96, !PT ;  /* 0x0000000b0a107212 */ /* 0x000fe400078e9603 */
[----:B------:R-:W0:Y:S01]  /*0150*/  LDC.64 R10, c[0x0][0x380] ;  /* 0x0000e000ff0a7b82 */ /* 0x000e220000000a00 */
[----:B------:R-:W-:Y:S01]  /*0160*/  IMAD.SHL.U32 R3, R13, 0x2, RZ ;  /* 0x000000020d037824 */ /* 0x000fe200078e00ff */
[----:B------:R-:W-:-:S05]  /*0170*/  LOP3.LUT R16, R16, R5, RZ, 0x3c, !PT ;  /* 0x0000000510107212 */ /* 0x000fca00078e3cff */
[----:B------:R-:W-:-:S05]  /*0180*/  IMAD.SHL.U32 R6, R16, 0x10, RZ ;  /* 0x0000001010067824 */ /* 0x000fca00078e00ff */
[----:B------:R-:W-:Y:S01]  /*0190*/  LOP3.LUT R3, R13, R3, R6, 0x96, !PT ;  /* 0x000000030d037212 */ /* 0x000fe200078e9606 */
[----:B------:R-:W-:-:S03]  /*01a0*/  VIADD R6, R14, 0xb0f8a ;  /* 0x000b0f8a0e067836 */ /* 0x000fc60000000000 */
[----:B------:R-:W-:Y:S02]  /*01b0*/  LOP3.LUT R17, R3, R16, RZ, 0x3c, !PT ;  /* 0x0000001003117212 */ /* 0x000fe400078e3cff */
[----:B------:R-:W-:Y:S01]  /*01c0*/  IADD3 R3, PT, PT, R14, 0x1c5, R16 ;  /* 0x000001c50e037810 */ /* 0x000fe20007ffe010 */
[----:B------:R1:W-:Y:S02]  /*01d0*/  STG.E.64 desc[UR4][R8.64], R6 ;  /* 0x0000000608007986 */ /* 0x0003e4000c101b04 */
[----:B------:R-:W-:Y:S01]  /*01e0*/  IMAD.IADD R13, R17, 0x1, R6 ;  /* 0x00000001110d7824 */ /* 0x000fe200078e0206 */
[----:B------:R-:W-:Y:S01]  /*01f0*/  LOP3.LUT R3, R3, 0x1ff, RZ, 0xc0, !PT ;  /* 0x000001ff03037812 */ /* 0x000fe200078ec0ff */
[----:B------:R-:W-:Y:S03]  /*0200*/  STG.E.64 desc[UR4][R8.64+0x10], R16 ;  /* 0x0000101008007986 */ /* 0x000fe6000c101b04 */
[----:B------:R-:W-:Y:S01]  /*0210*/  LOP3.LUT R13, R13, 0x1ff, RZ, 0xc0, !PT ;  /* 0x000001ff0d0d7812 */ /* 0x000fe200078ec0ff */
[----:B0-----:R-:W-:-:S04]  /*0220*/  IMAD.WIDE.U32 R22, R3, 0x18, R10 ;  /* 0x0000001803167825 */ /* 0x001fc800078e000a */
[----:B------:R-:W-:Y:S02]  /*0230*/  IMAD.WIDE.U32 R20, R13, 0x18, R10 ;  /* 0x000000180d147825 */ /* 0x000fe400078e000a */
[----:B------:R-:W2:Y:S04]  /*0240*/  LDG.E R23, desc[UR4][R22.64+0x14] ;  /* 0x0000140416177981 */ /* 0x000ea8000c1e1900 */
[----:B------:R-:W2:Y:S01]  /*0250*/  LDG.E R20, desc[UR4][R20.64+0x14] ;  /* 0x0000140414147981 */ /* 0x000ea2000c1e1900 */
[----:B------:R-:W-:Y:S01]  /*0260*/  SHF.R.U32.HI R12, RZ, 0x2, R7 ;  /* 0x00000002ff0c7819 */ /* 0x000fe20000011607 */
[----:B------:R-:W-:Y:S02]  /*0270*/  IMAD.SHL.U32 R15, R17, 0x10, RZ ;  /* 0x00000010110f7824 */ /* 0x000fe400078e00ff */
[----:B-1----:R-:W-:Y:S01]  /*0280*/  IMAD.MOV.U32 R6, RZ, RZ, R5 ;  /* 0x000000ffff067224 */ /* 0x002fe200078e0005 */
[----:B------:R-:W-:Y:S01]  /*0290*/  LOP3.LUT R12, R12, R7, RZ, 0x3c, !PT ;  /* 0x000000070c0c7212 */ /* 0x000fe200078e3cff */
[----:B------:R-:W-:-:S03]  /*02a0*/  IMAD.MOV.U32 R7, RZ, RZ, R16 ;  /* 0x000000ffff077224 */ /* 0x000fc600078e0010 */
[C---:B------:R-:W-:Y:S02]  /*02b0*/  SHF.L.U32 R18, R12.reuse, 0x1, RZ ;  /* 0x000000010c127819 */ /* 0x040fe400000006ff */
[----:B------:R0:W-:Y:S02]  /*02c0*/  STG.E.64 desc[UR4][R8.64+0x8], R6 ;  /* 0x0000080608007986 */ /* 0x0001e4000c101b04 */
[----:B------:R-:W-:Y:S01]  /*02d0*/  LOP3.LUT R18, R12, R18, R15, 0x96, !PT ;  /* 0x000000120c127212 */ /* 0x000fe200078e960f */
[----:B------:R-:W-:-:S03]  /*02e0*/  VIADD R12, R14, 0x10974f ;  /* 0x0010974f0e0c7836 */ /* 0x000fc60000000000 */
[----:B------:R-:W-:Y:S01]  /*02f0*/  LOP3.LUT R19, R18, R17, RZ, 0x3c, !PT ;  /* 0x0000001112137212 */ /* 0x000fe200078e3cff */
[----:B------:R-:W-:-:S04]  /*0300*/  IMAD.MOV.U32 R18, RZ, RZ, R17 ;  /* 0x000000ffff127224 */ /* 0x000fc800078e0011 */
[----:B------:R-:W-:Y:S01]  /*0310*/  IMAD.IADD R15, R19, 0x1, R12 ;  /* 0x00000001130f7824 */ /* 0x000fe200078e020c */
[----:B------:R-:W-:Y:S04]  /*0320*/  STG.E.64 desc[UR4][R8.64+0x10], R18 ;  /* 0x0000101208007986 */ /* 0x000fe8000c101b04 */
[----:B------:R-:W-:Y:S02]  /*0330*/  LOP3.LUT R15, R15, 0x1ff, RZ, 0xc0, !PT ;  /* 0x000001ff0f0f7812 */ /* 0x000fe400078ec0ff */
[----:B--2---:R-:W-:-:S03]  /*0340*/  ISETP.GE.AND P0, PT, R20, R23, PT ;  /* 0x000000171400720c */ /* 0x004fc60003f06270 */
[----:B------:R-:W-:Y:S01]  /*0350*/  IMAD.WIDE.U32 R22, R15, 0x18, R10 ;  /* 0x000000180f167825 */ /* 0x000fe200078e000a */
[----:B------:R-:W-:Y:S02]  /*0360*/  SEL R3, R13, R3, !P0 ;  /* 0x000000030d037207 */ /* 0x000fe40004000000 */
[----:B------:R-:W-:-:S03]  /*0370*/  MOV R13, R4 ;  /* 0x00000004000d7202 */ /* 0x000fc60000000f00 */
[----:B------:R-:W-:Y:S02]  /*0380*/  IMAD.WIDE.U32 R20, R3, 0x18, R10 ;  /* 0x0000001803147825 */ /* 0x000fe400078e000a */
[----:B------:R1:W-:Y:S04]  /*0390*/  STG.E.64 desc[UR4][R8.64], R12 ;  /* 0x0000000c08007986 */ /* 0x0003e8000c101b04 */
[----:B------:R-:W2:Y:S04]  /*03a0*/  LDG.E R22, desc[UR4][R22.64+0x14] ;  /* 0x0000140416167981 */ /* 0x000ea8000c1e1900 */
[----:B------:R-:W2:Y:S01]  /*03b0*/  LDG.E R21, desc[UR4][R20.64+0x14] ;  /* 0x0000140414157981 */ /* 0x000ea2000c1e1900 */
[----:B------:R-:W-:-:S02]  /*03c0*/  SHF.R.U32.HI R25, RZ, 0x2, R4 ;  /* 0x00000002ff197819 */ /* 0x000fc40000011604 */
[----:B0-----:R-:W-:Y:S01]  /*03d0*/  MOV R6, R19 ;  /* 0x0000001300067202 */ /* 0x001fe20000000f00 */
[----:B------:R-:W-:Y:S01]  /*03e0*/  STG.E.64 desc[UR4][R8.64+0x8], R16 ;  /* 0x0000081008007986 */ /* 0x000fe2000c101b04 */
[----:B------:R-:W-:Y:S01]  /*03f0*/  LOP3.LUT R25, R25, R4, RZ, 0x3c, !PT ;  /* 0x0000000419197212 */ /* 0x000fe200078e3cff */
[----:B------:R-:W-:-:S04]  /*0400*/  IMAD.SHL.U32 R4, R19, 0x10, RZ ;  /* 0x0000001013047824 */ /* 0x000fc800078e00ff */
[----:B------:R-:W-:-:S05]  /*0410*/  IMAD.SHL.U32 R24, R25, 0x2, RZ ;  /* 0x0000000219187824 */ /* 0x000fca00078e00ff */
[----:B------:R-:W-:Y:S01]  /*0420*/  LOP3.LUT R24, R25, R24, R4, 0x96, !PT ;  /* 0x0000001819187212 */ /* 0x000fe200078e9604 */
[----:B------:R-:W-:-:S03]  /*0430*/  VIADD R4, R14, 0x161f14 ;  /* 0x00161f140e047836 */ /* 0x000fc60000000000 */
[----:B------:R-:W-:Y:S02]  /*0440*/  LOP3.LUT R7, R24, R19, RZ, 0x3c, !PT ;  /* 0x0000001318077212 */ /* 0x000fe400078e3cff */
[----:B------:R0:W-:Y:S03]  /*0450*/  STG.E.64 desc[UR4][R8.64], R4 ;  /* 0x0000000408007986 */ /* 0x0001e6000c101b04 */
[----:B-1----:R-:W-:Y:S01]  /*0460*/  IMAD.IADD R13, R7, 0x1, R4 ;  /* 0x00000001070d7824 */ /* 0x002fe200078e0204 */
[----:B------:R1:W-:Y:S04]  /*0470*/  STG.E.64 desc[UR4][R8.64+0x10], R6 ;  /* 0x0000100608007986 */ /* 0x0003e8000c101b04 */
[----:B------:R-:W-:-:S02]  /*0480*/  LOP3.LUT R13, R13, 0x1ff, RZ, 0xc0, !PT ;  /* 0x000001ff0d0d7812 */ /* 0x000fc400078ec0ff */
[----:B--2---:R-:W-:-:S03]  /*0490*/  ISETP.GE.AND P0, PT, R22, R21, PT ;  /* 0x000000151600720c */ /* 0x004fc60003f06270 */
[----:B------:R-:W-:Y:S01]  /*04a0*/  IMAD.WIDE.U32 R22, R13, 0x18, R10 ;  /* 0x000000180d167825 */ /* 0x000fe200078e000a */
[----:B------:R-:W-:-:S05]  /*04b0*/  SEL R15, R15, R3, !P0 ;  /* 0x000000030f0f7207 */ /* 0x000fca0004000000 */
[----:B------:R-:W2:Y:S01]  /*04c0*/  LDG.E R22, desc[UR4][R22.64+0x14] ;  /* 0x0000140416167981 */ /* 0x000ea2000c1e1900 */
[----:B------:R-:W-:-:S06]  /*04d0*/  IMAD.WIDE.U32 R20, R15, 0x18, R10 ;  /* 0x000000180f147825 */ /* 0x000fcc00078e000a */
[----:B------:R-:W2:Y:S01]  /*04e0*/  LDG.E R21, desc[UR4][R20.64+0x14] ;  /* 0x0000140414157981 */ /* 0x000ea2000c1e1900 */
[----:B------:R-:W-:-:S04]  /*04f0*/  SHF.R.U32.HI R12, RZ, 0x2, R5 ;  /* 0x00000002ff0c7819 */ /* 0x000fc80000011605 */
[----:B------:R-:W-:Y:S01]  /*0500*/  LOP3.LUT R12, R12, R5, RZ, 0x3c, !PT ;  /* 0x000000050c0c7212 */ /* 0x000fe200078e3cff */
[----:B------:R-:W-:-:S04]  /*0510*/  IMAD.SHL.U32 R3, R7, 0x10, RZ ;  /* 0x0000001007037824 */ /* 0x000fc800078e00ff */
[----:B------:R-:W-:-:S05]  /*0520*/  IMAD.SHL.U32 R18, R12, 0x2, RZ ;  /* 0x000000020c127824 */ /* 0x000fca00078e00ff */
[----:B------:R-:W-:Y:S01]  /*0530*/  LOP3.LUT R18, R12, R18, R3, 0x96, !PT ;  /* 0x000000120c127212 */ /* 0x000fe200078e9603 */
[----:B------:R-:W-:-:S03]  /*0540*/  VIADD R12, R14, 0x1ba6d9 ;  /* 0x001ba6d90e0c7836 */ /* 0x000fc60000000000 */
[----:B0-----:R-:W-:-:S05]  /*0550*/  LOP3.LUT R5, R18, R7, RZ, 0x3c, !PT ;  /* 0x0000000712057212 */ /* 0x001fca00078e3cff */
[----:B-1----:R-:W-:-:S05]  /*0560*/  IMAD.IADD R6, R5, 0x1, R12 ;  /* 0x0000000105067824 */ /* 0x002fca00078e020c */
[----:B------:R-:W-:Y:S01]  /*0570*/  LOP3.LUT R6, R6, 0x1ff, RZ, 0xc0, !PT ;  /* 0x000001ff06067812 */ /* 0x000fe200078ec0ff */
[----:B------:R-:W-:Y:S02]  /*0580*/  IMAD.MOV.U32 R18, RZ, RZ, R17 ;  /* 0x000000ffff127224 */ /* 0x000fe400078e0011 */
[----:B------:R-:W-:-:S03]  /*0590*/  IMAD.MOV.U32 R4, RZ, RZ, R7 ;  /* 0x000000ffff047224 */ /* 0x000fc600078e0007 */
[----:B------:R-:W-:Y:S04]  /*05a0*/  STG.E.64 desc[UR4][R8.64+0x8], R18 ;  /* 0x0000081208007986 */ /* 0x000fe8000c101b04 */
[----:B------:R-:W-:Y:S01]  /*05b0*/  STG.E.64 desc[UR4][R8.64+0x10], R4 ;  /* 0x0000100408007986 */ /* 0x000fe2000c101b04 */
[----:B--2---:R-:W-:-:S04]  /*05c0*/  ISETP.GE.AND P0, PT, R22, R21, PT ;  /* 0x000000151600720c */ /* 0x004fc80003f06270 */
[----:B------:R-:W-:Y:S01]  /*05d0*/  SEL R15, R13, R15, !P0 ;  /* 0x0000000f0d0f7207 */ /* 0x000fe20004000000 */
[----:B------:R-:W-:Y:S01]  /*05e0*/  IMAD.WIDE.U32 R20, R6, 0x18, R10 ;  /* 0x0000001806147825 */ /* 0x000fe200078e000a */
[----:B------:R-:W-:-:S03]  /*05f0*/  MOV R13, R16 ;  /* 0x00000010000d7202 */ /* 0x000fc60000000f00 */
[----:B------:R-:W-:Y:S02]  /*0600*/  IMAD.WIDE.U32 R22, R15, 0x18, R10 ;  /* 0x000000180f167825 */ /* 0x000fe400078e000a */
[----:B------:R0:W-:Y:S04]  /*0610*/  STG.E.64 desc[UR4][R8.64], R12 ;  /* 0x0000000c08007986 */ /* 0x0001e8000c101b04 */
[----:B------:R1:W2:Y:S04]  /*0620*/  LDG.E R26, desc[UR4][R20.64+0x14] ;  /* 0x00001404141a7981 */ /* 0x0002a8000c1e1900 */
[----:B------:R3:W2:Y:S01]  /*0630*/  LDG.E R23, desc[UR4][R22.64+0x14] ;  /* 0x0000140416177981 */ /* 0x0006a2000c1e1900 */
[----:B------:R-:W-:-:S04]  /*0640*/  SHF.R.U32.HI R3, RZ, 0x2, R16 ;  /* 0x00000002ff037819 */ /* 0x000fc80000011610 */
[----:B------:R-:W-:Y:S01]  /*0650*/  LOP3.LUT R3, R3, R16, RZ, 0x3c, !PT ;  /* 0x0000001003037212 */ /* 0x000fe200078e3cff */
[----:B------:R-:W-:-:S04]  /*0660*/  IMAD.SHL.U32 R16, R5, 0x10, RZ ;  /* 0x0000001005107824 */ /* 0x000fc800078e00ff */
[----:B------:R-:W-:Y:S01]  /*0670*/  IMAD.SHL.U32 R24, R3, 0x2, RZ ;  /* 0x0000000203187824 */ /* 0x000fe200078e00ff */
[----:B------:R-:W-:-:S04]  /*0680*/  SHF.R.U32.HI R28, RZ, 0x2, R17 ;  /* 0x00000002ff1c7819 */ /* 0x000fc80000011611 */
[----:B------:R-:W-:Y:S02]  /*0690*/  LOP3.LUT R16, R3, R24, R16, 0x96, !PT ;  /* 0x0000001803107212 */ /* 0x000fe400078e9610 */
[----:B------:R-:W-:Y:S02]  /*06a0*/  LOP3.LUT R28, R28, R17, RZ, 0x3c, !PT ;  /* 0x000000111c1c7212 */ /* 0x000fe400078e3cff */
[----:B0-----:R-:W-:-:S03]  /*06b0*/  LOP3.LUT R13, R16, R5, RZ, 0x3c, !PT ;  /* 0x00000005100d7212 */ /* 0x001fc600078e3cff */
[----:B------:R-:W-:Y:S02]  /*06c0*/  IMAD.SHL.U32 R4, R28, 0x2, RZ ;  /* 0x000000021c047824 */ /* 0x000fe400078e00ff */
[----:B------:R-:W-:Y:S01]  /*06d0*/  IMAD.SHL.U32 R3, R13, 0x10, RZ ;  /* 0x000000100d037824 */ /* 0x000fe200078e00ff */
[----:B------:R-:W-:-:S04]  /*06e0*/  SHF.R.U32.HI R12, RZ, 0x2, R19 ;  /* 0x00000002ff0c7819 */ /* 0x000fc80000011613 */
[----:B------:R-:W-:Y:S02]  /*06f0*/  LOP3.LUT R4, R28, R4, R3, 0x96, !PT ;  /* 0x000000041c047212 */ /* 0x000fe400078e9603 */
[----:B------:R-:W-:Y:S02]  /*0700*/  LOP3.LUT R12, R12, R19, RZ, 0x3c, !PT ;  /* 0x000000130c0c7212 */ /* 0x000fe400078e3cff */
[----:B------:R-:W-:Y:S01]  /*0710*/  LOP3.LUT R16, R4, R13, RZ, 0x3c, !PT ;  /* 0x0000000d04107212 */ /* 0x000fe200078e3cff */
[----:B-1----:R-:W-:Y:S02]  /*0720*/  IMAD.MOV.U32 R20, RZ, RZ, R19 ;  /* 0x000000ffff147224 */ /* 0x002fe400078e0013 */
[----:B------:R-:W-:Y:S02]  /*0730*/  IMAD.SHL.U32 R4, R12, 0x2, RZ ;  /* 0x000000020c047824 */ /* 0x000fe400078e00ff */
[----:B------:R-:W-:Y:S01]  /*0740*/  IMAD.SHL.U32 R19, R16, 0x10, RZ ;  /* 0x0000001010137824 */ /* 0x000fe200078e00ff */
[----:B------:R-:W-:-:S02]  /*0750*/  IADD3 R24, PT, PT, R14, 0x212e9e, RZ ;  /* 0x00212e9e0e187810 */ /* 0x000fc40007ffe0ff */
[----:B------:R-:W-:Y:S02]  /*0760*/  MOV R25, R17 ;  /* 0x0000001100197202 */ /* 0x000fe40000000f00 */
[----:B------:R-:W-:Y:S01]  /*0770*/  LOP3.LUT R17, R12, R4, R19, 0x96, !PT ;  /* 0x000000040c117212 */ /* 0x000fe200078e9613 */
[----:B------:R-:W-:Y:S02]  /*0780*/  IMAD.IADD R3, R13, 0x1, R24 ;  /* 0x000000010d037824 */ /* 0x000fe400078e0218 */
[----:B---3--:R-:W-:Y:S01]  /*0790*/  VIADD R22, R14, 0x2c3e28 ;  /* 0x002c3e280e167836 */ /* 0x008fe20000000000 */
[----:B------:R-:W-:Y:S02]  /*07a0*/  LOP3.LUT R17, R17, R16, RZ, 0x3c, !PT ;  /* 0x0000001011117212 */ /* 0x000fe400078e3cff */
[----:B------:R-:W-:-:S03]  /*07b0*/  LOP3.LUT R3, R3, 0x1ff, RZ, 0xc0, !PT ;  /* 0x000001ff03037812 */ /* 0x000fc600078ec0ff */
[----:B------:R-:W-:Y:S02]  /*07c0*/  IMAD.IADD R27, R17, 0x1, R22 ;  /* 0x00000001111b7824 */ /* 0x000fe400078e0216 */
[----:B------:R-:W-:Y:S02]  /*07d0*/  IMAD.MOV.U32 R21, RZ, RZ, R7 ;  /* 0x000000ffff157224 */ /* 0x000fe400078e0007 */
[----:B------:R-:W-:Y:S01]  /*07e0*/  IMAD.MOV.U32 R12, RZ, RZ, R5 ;  /* 0x000000ffff0c7224 */ /* 0x000fe200078e0005 */
[----:B------:R-:W-:Y:S01]  /*07f0*/  LOP3.LUT R27, R27, 0x1ff, RZ, 0xc0, !PT ;  /* 0x000001ff1b1b7812 */ /* 0x000fe200078ec0ff */
[----:B------:R-:W-:Y:S01]  /*0800*/  IMAD.WIDE.U32 R18, R3, 0x18, R10 ;  /* 0x0000001803127825 */ /* 0x000fe200078e000a */
[----:B------:R-:W-:Y:S04]  /*0810*/  STG.E.64 desc[UR4][R8.64+0x8], R20 ;  /* 0x0000081408007986 */ /* 0x000fe8000c101b04 */
[----:B------:R0:W-:Y:S04]  /*0820*/  STG.E.64 desc[UR4][R8.64], R24 ;  /* 0x0000001808007986 */ /* 0x0001e8000c101b04 */
[----:B------:R1:W-:Y:S01]  /*0830*/  STG.E.64 desc[UR4][R8.64+0x10], R12 ;  /* 0x0000100c08007986 */ /* 0x0003e2000c101b04 */
[----:B0-----:R-:W-:-:S02]  /*0840*/  IMAD.MOV.U32 R24, RZ, RZ, R5 ;  /* 0x000000ffff187224 */ /* 0x001fc400078e0005 */
[----:B------:R-:W-:Y:S01]  /*0850*/  IMAD.MOV.U32 R25, RZ, RZ, R13 ;  /* 0x000000ffff197224 */ /* 0x000fe200078e000d */
[----:B--2---:R-:W-:Y:S02]  /*0860*/  ISETP.GE.AND P0, PT, R26, R23, PT ;  /* 0x000000171a00720c */ /* 0x004fe40003f06270 */
[----:B------:R-:W-:Y:S02]  /*0870*/  IADD3 R26, PT, PT, R14, 0x63, R16 ;  /* 0x000000630e1a7810 */ /* 0x000fe40007ffe010 */
[----:B------:R-:W-:Y:S02]  /*0880*/  SEL R4, R6, R15, !P0 ;  /* 0x0000000f06047207 */ /* 0x000fe40004000000 */
[----:B------:R-:W-:Y:S01]  /*0890*/  LOP3.LUT R26, R26, 0x1ff, RZ, 0xc0, !PT ;  /* 0x000001ff1a1a7812 */ /* 0x000fe200078ec0ff */
[----:B------:R0:W2:Y:S01]  /*08a0*/  LDG.E R6, desc[UR4][R18.64+0x14] ;  /* 0x0000140412067981 */ /* 0x0000a2000c1e1900 */
[----:B------:R-:W-:Y:S01]  /*08b0*/  MOV R23, R7 ;  /* 0x0000000700177202 */ /* 0x000fe20000000f00 */
[----:B------:R-:W-:-:S04]  /*08c0*/  IMAD.WIDE.U32 R28, R4, 0x18, R10 ;  /* 0x00000018041c7825 */ /* 0x000fc800078e000a */
[--C-:B------:R-:W-:Y:S01]  /*08d0*/  IMAD.WIDE.U32 R20, R26, 0x18, R10.reuse ;  /* 0x000000181a147825 */ /* 0x100fe200078e000a */
[----:B------:R3:W2:Y:S03]  /*08e0*/  LDG.E R15, desc[UR4][R28.64+0x14] ;  /* 0x000014041c0f7981 */ /* 0x0006a6000c1e1900 */
[----:B0-----:R-:W-:Y:S01]  /*08f0*/  IMAD.WIDE.U32 R18, R27, 0x18, R10 ;  /* 0x000000181b127825 */ /* 0x001fe200078e000a */
[----:B------:R0:W-:Y:S04]  /*0900*/  STG.E.64 desc[UR4][R8.64+0x8], R24 ;  /* 0x0000081808007986 */ /* 0x0001e8000c101b04 */
[----:B------:R4:W-:Y:S04]  /*0910*/  STG.E.64 desc[UR4][R8.64], R22 ;  /* 0x0000001608007986 */ /* 0x0009e8000c101b04 */
[----:B------:R-:W-:Y:S04]  /*0920*/  STG.E.64 desc[UR4][R8.64+0x10], R16 ;  /* 0x0000101008007986 */ /* 0x000fe8000c101b04 */
[----:B------:R-:W5:Y:S04]  /*0930*/  LDG.E R18, desc[UR4][R18.64+0x14] ;  /* 0x0000140412127981 */ /* 0x000f68000c1e1900 */
[----:B------:R4:W5:Y:S01]  /*0940*/  LDG.E R21, desc[UR4][R20.64+0x14] ;  /* 0x0000140414157981 */ /* 0x000962000c1e1900 */
[----:B-1----:R-:W-:-:S04]  /*0950*/  SHF.R.U32.HI R12, RZ, 0x2, R7 ;  /* 0x00000002ff0c7819 */ /* 0x002fc80000011607 */
[----:B------:R-:W-:Y:S01]  /*0960*/  LOP3.LUT R12, R12, R7, RZ, 0x3c, !PT ;  /* 0x000000070c0c7212 */ /* 0x000fe200078e3cff */
[----:B------:R-:W-:-:S04]  /*0970*/  IMAD.SHL.U32 R7, R17, 0x10, RZ ;  /* 0x0000001011077824 */ /* 0x000fc800078e00ff */
[----:B---3--:R-:W-:-:S05]  /*0980*/  IMAD.SHL.U32 R28, R12, 0x2, RZ ;  /* 0x000000020c1c7824 */ /* 0x008fca00078e00ff */
[----:B------:R-:W-:Y:S01]  /*0990*/  LOP3.LUT R12, R12, R28, R7, 0x96, !PT ;  /* 0x0000001c0c0c7212 */ /* 0x000fe200078e9607 */
[----:B------:R-:W-:-:S03]  /*09a0*/  VIADD R28, R14, 0x31c5ed ;  /* 0x0031c5ed0e1c7836 */ /* 0x000fc60000000000 */
[----:B0-----:R-:W-:-:S05]  /*09b0*/  LOP3.LUT R25, R12, R17, RZ, 0x3c, !PT ;  /* 0x000000110c197212 */ /* 0x001fca00078e3cff */
[----:B------:R-:W-:-:S05]  /*09c0*/  IMAD.IADD R7, R25, 0x1, R28 ;  /* 0x0000000119077824 */ /* 0x000fca00078e021c */
[----:B------:R-:W-:Y:S01]  /*09d0*/  LOP3.LUT R7, R7, 0x1ff, RZ, 0xc0, !PT ;  /* 0x000001ff07077812 */ /* 0x000fe200078ec0ff */
[----:B------:R-:W-:Y:S01]  /*09e0*/  IMAD.MOV.U32 R29, RZ, RZ, R5 ;  /* 0x000000ffff1d7224 */ /* 0x000fe200078e0005 */
[----:B----4-:R-:W-:Y:S01]  /*09f0*/  MOV R20, R13 ;  /* 0x0000000d00147202 */ /* 0x010fe20000000f00 */
[----:B------:R-:W-:-:S03]  /*0a00*/  IMAD.MOV.U32 R24, RZ, RZ, R17 ;  /* 0x000000ffff187224 */ /* 0x000fc600078e0011 */
[----:B------:R0:W-:Y:S04]  /*0a10*/  STG.E.64 desc[UR4][R8.64], R28 ;  /* 0x0000001c08007986 */ /* 0x0001e8000c101b04 */
[----:B------:R-:W-:Y:S01]  /*0a20*/  STG.E.64 desc[UR4][R8.64+0x10], R24 ;  /* 0x0000101808007986 */ /* 0x000fe2000c101b04 */
[----:B-----5:R-:W-:-:S04]  /*0a30*/  ISETP.GE.AND P0, PT, R18, R21, PT ;  /* 0x000000151200720c */ /* 0x020fc80003f06270 */
[----:B------:R-:W-:Y:S01]  /*0a40*/  SEL R18, R27, R26, !P0 ;  /* 0x0000001a1b127207 */ /* 0x000fe20004000000 */
[----:B------:R-:W-:Y:S02]  /*0a50*/  IMAD.MOV.U32 R21, RZ, RZ, R16 ;  /* 0x000000ffff157224 */ /* 0x000fe400078e0010 */
[----:B------:R-:W-:-:S04]  /*0a60*/  IMAD.WIDE.U32 R26, R7, 0x18, R10 ;  /* 0x00000018071a7825 */ /* 0x000fc800078e000a */
[----:B------:R-:W-:Y:S01]  /*0a70*/  IMAD.WIDE.U32 R22, R18, 0x18, R10 ;  /* 0x0000001812167825 */ /* 0x000fe200078e000a */
[----:B------:R1:W-:Y:S04]  /*0a80*/  STG.E.64 desc[UR4][R8.64+0x8], R20 ;  /* 0x0000081408007986 */ /* 0x0003e8000c101b04 */
[----:B------:R-:W3:Y:S04]  /*0a90*/  LDG.E R26, desc[UR4][R26.64+0x14] ;  /* 0x000014041a1a7981 */ /* 0x000ee8000c1e1900 */
[----:B------:R-:W3:Y:S01]  /*0aa0*/  LDG.E R23, desc[UR4][R22.64+0x14] ;  /* 0x0000140416177981 */ /* 0x000ee2000c1e1900 */
[----:B------:R-:W-:-:S04]  /*0ab0*/  SHF.R.U32.HI R12, RZ, 0x2, R5 ;  /* 0x00000002ff0c7819 */ /* 0x000fc80000011605 */
[----:B------:R-:W-:Y:S01]  /*0ac0*/  LOP3.LUT R12, R12, R5, RZ, 0x3c, !PT ;  /* 0x000000050c0c7212 */ /* 0x000fe200078e3cff */
[----:B------:R-:W-:-:S04]  /*0ad0*/  IMAD.SHL.U32 R5, R25, 0x10, RZ ;  /* 0x0000001019057824 */ /* 0x000fc800078e00ff */
[----:B------:R-:W-:-:S05]  /*0ae0*/  IMAD.SHL.U32 R19, R12, 0x2, RZ ;  /* 0x000000020c137824 */ /* 0x000fca00078e00ff */
[----:B0-----:R-:W-:Y:S01]  /*0af0*/  LOP3.LUT R28, R12, R19, R5, 0x96, !PT ;  /* 0x000000130c1c7212 */ /* 0x001fe200078e9605 */
[----:B------:R-:W-:-:S03]  /*0b00*/  VIADD R12, R14, 0x374db2 ;  /* 0x00374db20e0c7836 */ /* 0x000fc60000000000 */
[----:B------:R-:W-:-:S04]  /*0b10*/  LOP3.LUT R19, R28, R25, RZ, 0x3c, !PT ;  /* 0x000000191c137212 */ /* 0x000fc800078e3cff */
[----:B------:R-:W-:-:S04]  /*0b20*/  IADD3 R29, PT, PT, R19, R12, RZ ;  /* 0x0000000c131d7210 */ /* 0x000fc80007ffe0ff */
[----:B------:R-:W-:Y:S01]  /*0b30*/  LOP3.LUT R29, R29, 0x1ff, RZ, 0xc0, !PT ;  /* 0x000001ff1d1d7812 */ /* 0x000fe200078ec0ff */
[----:B------:R0:W-:Y:S04]  /*0b40*/  STG.E.64 desc[UR4][R8.64], R12 ;  /* 0x0000000c08007986 */ /* 0x0001e8000c101b04 */
[----:B------:R-:W-:Y:S01]  /*0b50*/  STG.E.64 desc[UR4][R8.64+0x8], R16 ;  /* 0x0000081008007986 */ /* 0x000fe2000c101b04 */
[----:B---3--:R-:W-:-:S04]  /*0b60*/  ISETP.GE.AND P0, PT, R26, R23, PT ;  /* 0x000000171a00720c */ /* 0x008fc80003f06270 */
[----:B------:R-:W-:Y:S01]  /*0b70*/  SEL R7, R7, R18, !P0 ;  /* 0x0000001207077207 */ /* 0x000fe20004000000 */
[----:B------:R-:W-:Y:S02]  /*0b80*/  IMAD.MOV.U32 R18, RZ, RZ, R25 ;  /* 0x000000ffff127224 */ /* 0x000fe400078e0019 */
[----:B------:R-:W-:-:S04]  /*0b90*/  IMAD.WIDE.U32 R22, R29, 0x18, R10 ;  /* 0x000000181d167825 */ /* 0x000fc800078e000a */
[----:B-1----:R-:W-:Y:S01]  /*0ba0*/  IMAD.WIDE.U32 R20, R7, 0x18, R10 ;  /* 0x0000001807147825 */ /* 0x002fe200078e000a */
[----:B------:R-:W-:Y:S04]  /*0bb0*/  STG.E.64 desc[UR4][R8.64+0x10], R18 ;  /* 0x0000101208007986 */ /* 0x000fe8000c101b04 */
[----:B------:R-:W3:Y:S04]  /*0bc0*/  LDG.E R22, desc[UR4][R22.64+0x14] ;  /* 0x0000140416167981 */ /* 0x000ee8000c1e1900 */
[----:B------:R-:W3:Y:S01]  /*0bd0*/  LDG.E R21, desc[UR4][R20.64+0x14] ;  /* 0x0000140414157981 */ /* 0x000ee2000c1e1900 */
[----:B------:R-:W-:-:S04]  /*0be0*/  SHF.R.U32.HI R24, RZ, 0x2, R13 ;  /* 0x00000002ff187819 */ /* 0x000fc8000001160d */
[----:B------:R-:W-:Y:S01]  /*0bf0*/  LOP3.LUT R24, R24, R13, RZ, 0x3c, !PT ;  /* 0x0000000d18187212 */ /* 0x000fe200078e3cff */
[----:B------:R-:W-:-:S04]  /*0c00*/  IMAD.SHL.U32 R5, R19, 0x10, RZ ;  /* 0x0000001013057824 */ /* 0x000fc800078e00ff */
[----:B------:R-:W-:-:S05]  /*0c10*/  IMAD.SHL.U32 R26, R24, 0x2, RZ ;  /* 0x00000002181a7824 */ /* 0x000fca00078e00ff */
[----:B------:R-:W-:Y:S01]  /*0c20*/  LOP3.LUT R24, R24, R26, R5, 0x96, !PT ;  /* 0x0000001a18187212 */ /* 0x000fe200078e9605 */
[----:B------:R-:W-:-:S03]  /*0c30*/  VIADD R26, R14, 0x3cd577 ;  /* 0x003cd5770e1a7836 */ /* 0x000fc60000000000 */
[----:B0-----:R-:W-:-:S04]  /*0c40*/  LOP3.LUT R13, R24, R19, RZ, 0x3c, !PT ;  /* 0x00000013180d7212 */ /* 0x001fc800078e3cff */
[----:B------:R-:W-:-:S04]  /*0c50*/  IADD3 R5, PT, PT, R13, R26, RZ ;  /* 0x0000001a0d057210 */ /* 0x000fc80007ffe0ff */
[----:B------:R-:W-:Y:S01]  /*0c60*/  LOP3.LUT R5, R5, 0x1ff, RZ, 0xc0, !PT ;  /* 0x000001ff05057812 */ /* 0x000fe200078ec0ff */
[----:B------:R-:W-:Y:S02]  /*0c70*/  IMAD.MOV.U32 R27, RZ, RZ, R16 ;  /* 0x000000ffff1b7224 */ /* 0x000fe400078e0010 */
[----:B------:R-:W-:Y:S02]  /*0c80*/  IMAD.MOV.U32 R24, RZ, RZ, R17 ;  /* 0x000000ffff187224 */ /* 0x000fe400078e0011 */
[----:B------:R-:W-:Y:S01]  /*0c90*/  IMAD.MOV.U32 R12, RZ, RZ, R19 ;  /* 0x000000ffff0c7224 */ /* 0x000fe200078e0013 */
[----:B------:R0:W-:Y:S04]  /*0ca0*/  STG.E.64 desc[UR4][R8.64], R26 ;  /* 0x0000001a08007986 */ /* 0x0001e8000c101b04 */
[----:B------:R-:W-:Y:S04]  /*0cb0*/  STG.E.64 desc[UR4][R8.64+0x8], R24 ;  /* 0x0000081808007986 */ /* 0x000fe8000c101b04 */
[----:B------:R1:W-:Y:S01]  /*0cc0*/  STG.E.64 desc[UR4][R8.64+0x10], R12 ;  /* 0x0000100c08007986 */ /* 0x0003e2000c101b04 */
[----:B---3--:R-:W-:-:S04]  /*0cd0*/  ISETP.GE.AND P0, PT, R22, R21, PT ;  /* 0x000000151600720c */ /* 0x008fc80003f06270 */
[----:B------:R-:W-:Y:S01]  /*0ce0*/  SEL R7, R29, R7, !P0 ;  /* 0x000000071d077207 */ /* 0x000fe20004000000 */
[----:B------:R-:W-:-:S04]  /*0cf0*/  IMAD.WIDE.U32 R22, R5, 0x18, R10 ;  /* 0x0000001805167825 */ /* 0x000fc800078e000a */
[----:B------:R-:W-:Y:S02]  /*0d00*/  IMAD.WIDE.U32 R20, R7, 0x18, R10 ;  /* 0x0000001807147825 */ /* 0x000fe400078e000a */
[----:B------:R3:W4:Y:S04]  /*0d10*/  LDG.E R22, desc[UR4][R22.64+0x14] ;  /* 0x0000140416167981 */ /* 0x000728000c1e1900 */
[----:B------:R-:W4:Y:S01]  /*0d20*/  LDG.E R21, desc[UR4][R20.64+0x14] ;  /* 0x0000140414157981 */ /* 0x000f22000c1e1900 */
[----:B0-----:R-:W-:-:S04]  /*0d30*/  SHF.R.U32.HI R27, RZ, 0x2, R16 ;  /* 0x00000002ff1b7819 */ /* 0x001fc80000011610 */
[----:B------:R-:W-:Y:S01]  /*0d40*/  LOP3.LUT R27, R27, R16, RZ, 0x3c, !PT ;  /* 0x000000101b1b7212 */ /* 0x000fe200078e3cff */
[----:B------:R-:W-:-:S04]  /*0d50*/  IMAD.SHL.U32 R16, R13, 0x10, RZ ;  /* 0x000000100d107824 */ /* 0x000fc800078e00ff */
[----:B------:R-:W-:-:S05]  /*0d60*/  IMAD.SHL.U32 R18, R27, 0x2, RZ ;  /* 0x000000021b127824 */ /* 0x000fca00078e00ff */
[----:B------:R-:W-:Y:S01]  /*0d70*/  LOP3.LUT R18, R27, R18, R16, 0x96, !PT ;  /* 0x000000121b127212 */ /* 0x000fe200078e9610 */
[----:B------:R-:W-:-:S03]  /*0d80*/  VIADD R16, R14, 0x425d3c ;  /* 0x00425d3c0e107836 */ /* 0x000fc60000000000 */
[----:B------:R-:W-:-:S04]  /*0d90*/  LOP3.LUT R27, R18, R13, RZ, 0x3c, !PT ;  /* 0x0000000d121b7212 */ /* 0x000fc800078e3cff */
[----:B------:R-:W-:-:S04]  /*0da0*/  IADD3 R14, PT, PT, R27, R16, RZ ;  /* 0x000000101b0e7210 */ /* 0x000fc80007ffe0ff */
[----:B---3--:R-:W-:Y:S01]  /*0db0*/  LOP3.LUT R23, R14, 0x1ff, RZ, 0xc0, !PT ;  /* 0x000001ff0e177812 */ /* 0x008fe200078ec0ff */
[----:B------:R-:W-:Y:S02]  /*0dc0*/  IMAD.MOV.U32 R26, RZ, RZ, R13 ;  /* 0x000000ffff1a7224 */ /* 0x000fe400078e000d */
[----:B------:R-:W-:Y:S02]  /*0dd0*/  IMAD.MOV.U32 R18, RZ, RZ, R25 ;  /* 0x000000ffff127224 */ /* 0x000fe400078e0019 */
[----:B-1----:R-:W-:Y:S01]  /*0de0*/  IMAD.WIDE.U32 R12, R23, 0x18, R10 ;  /* 0x00000018170c7825 */ /* 0x002fe200078e000a */
[----:B------:R0:W-:Y:S01]  /*0df0*/  STG.E.64 desc[UR4][R8.64], R16 ;  /* 0x0000001008007986 */ /* 0x0001e2000c101b04 */
[----:B------:R-:W1:Y:S03]  /*0e00*/  LDC.64 R24, c[0x0][0x388] ;  /* 0x0000e200ff187b82 */ /* 0x000e660000000a00 */
[----:B------:R0:W-:Y:S04]  /*0e10*/  STG.E.64 desc[UR4][R8.64+0x8], R18 ;  /* 0x0000081208007986 */ /* 0x0001e8000c101b04 */
[----:B------:R0:W-:Y:S04]  /*0e20*/  STG.E.64 desc[UR4][R8.64+0x10], R26 ;  /* 0x0000101a08007986 */ /* 0x0001e8000c101b04 */
[----:B------:R-:W3:Y:S01]  /*0e30*/  LDG.E R12, desc[UR4][R12.64+0x14] ;  /* 0x000014040c0c7981 */ /* 0x000ee2000c1e1900 */
[----:B----4-:R-:W-:-:S04]  /*0e40*/  ISETP.GE.AND P0, PT, R22, R21, PT ;  /* 0x000000151600720c */ /* 0x010fc80003f06270 */
[----:B------:R-:W-:-:S05]  /*0e50*/  SEL R5, R5, R7, !P0 ;  /* 0x0000000705057207 */ /* 0x000fca0004000000 */
[----:B------:R-:W-:-:S06]  /*0e60*/  IMAD.WIDE.U32 R20, R5, 0x18, R10 ;  /* 0x0000001805147825 */ /* 0x000fcc00078e000a */
[----:B------:R-:W3:Y:S01]  /*0e70*/  LDG.E R21, desc[UR4][R20.64+0x14] ;  /* 0x0000140414157981 */ /* 0x000ee2000c1e1900 */
[----:B------:R-:W-:-:S05]  /*0e80*/  IMAD.HI.U32 R7, R0, 0x66666667, RZ ;  /* 0x6666666700077827 */ /* 0x000fca00078e00ff */
[----:B------:R-:W-:-:S05]  /*0e90*/  SHF.R.U32.HI R7, RZ, 0x1, R7 ;  /* 0x00000001ff077819 */ /* 0x000fca0000011607 */
[----:B------:R-:W-:Y:S01]  /*0ea0*/  IMAD R7, R7, -0x5, R0 ;  /* 0xfffffffb07077824 */ /* 0x000fe200078e0200 */
[----:B--2---:R-:W-:-:S04]  /*0eb0*/  ISETP.GE.AND P1, PT, R6, R15, PT ;  /* 0x0000000f0600720c */ /* 0x004fc80003f26270 */
[----:B------:R-:W-:Y:S02]  /*0ec0*/  ISETP.GT.U32.AND P0, PT, R7, 0x2, PT ;  /* 0x000000020700780c */ /* 0x000fe40003f04070 */
[----:B------:R-:W-:Y:S01]  /*0ed0*/  SEL R15, R3, R4, !P1 ;  /* 0x00000004030f7207 */ /* 0x000fe20004800000 */
[----:B------:R-:W-:Y:S02]  /*0ee0*/  VIADD R3, R7, 0xfffffffd ;  /* 0xfffffffd07037836 */ /* 0x000fe40000000000 */
[----:B-1----:R-:W-:-:S04]  /*0ef0*/  IMAD.WIDE R24, R2, 0x18, R24 ;  /* 0x0000001802187825 */ /* 0x002fc800078e0218 */
[----:B------:R-:W-:-:S04]  /*0f00*/  IMAD.MOV.U32 R0, RZ, RZ, R7 ;  /* 0x000000ffff007224 */ /* 0x000fc800078e0007 */
[----:B------:R-:W-:Y:S01]  /*0f10*/  @!P0 VIADD R3, R7, 0x2 ;  /* 0x0000000207038836 */ /* 0x000fe20000000000 */
[----:B---3--:R-:W-:-:S04]  /*0f20*/  ISETP.GE.AND P2, PT, R12, R21, PT ;  /* 0x000000150c00720c */ /* 0x008fc80003f46270 */
[----:B------:R-:W-:Y:S01]  /*0f30*/  SEL R23, R23, R5, !P2 ;  /* 0x0000000517177207 */ /* 0x000fe20005000000 */
[----:B------:R-:W-:-:S04]  /*0f40*/  IMAD.WIDE.U32 R4, R15, 0x18, R10 ;  /* 0x000000180f047825 */ /* 0x000fc800078e000a */
[----:B0-----:R-:W-:-:S07]  /*0f50*/  IMAD.WIDE.U32 R10, R23, 0x18, R10 ;  /* 0x00000018170a7825 */ /* 0x001fce00078e000a */
.L_x_0:
[----:B0-----:R-:W-:-:S06]  /*0f60*/  IMAD.WIDE.U32 R12, R7, 0x4, R4 ;  /* 0x00000004070c7825 */ /* 0x001fcc00078e0004 */
[----:B------:R-:W2:Y:S01]  /*0f70*/  LDG.E R13, desc[UR4][R12.64] ;  /* 0x000000040c0d7981 */ /* 0x000ea2000c1e1900 */
[C---:B------:R-:W-:Y:S01]  /*0f80*/  IMAD.WIDE.U32 R14, R7.reuse, 0x4, R24 ;  /* 0x00000004070e7825 */ /* 0x040fe200078e0018 */
[----:B------:R-:W-:-:S04]  /*0f90*/  IADD3 R7, PT, PT, R7, 0x1, RZ ;  /* 0x0000000107077810 */ /* 0x000fc80007ffe0ff */
[----:B------:R-:W-:-:S04]  /*0fa0*/  ISETP.NE.AND P0, PT, R7, 0x5, PT ;  /* 0x000000050700780c */ /* 0x000fc80003f05270 */
[----:B------:R-:W-:-:S04]  /*0fb0*/  SEL R7, R7, RZ, P0 ;  /* 0x000000ff07077207 */ /* 0x000fc80000000000 */
[----:B------:R-:W-:Y:S01]  /*0fc0*/  ISETP.NE.AND P0, PT, R7, R3, PT ;  /* 0x000000030700720c */ /* 0x000fe20003f05270 */
[----:B--2---:R0:W-:-:S12]  /*0fd0*/  STG.E desc[UR4][R14.64], R13 ;  /* 0x0000000d0e007986 */ /* 0x0041d8000c101904 */
[----:B------:R-:W-:Y:S05]  /*0fe0*/  @P0 BRA `(.L_x_0) ;  /* 0xfffffffc00dc0947 */ /* 0x000fea000383ffff */
[----:B0-----:R0:W5:Y:S01]  /*0ff0*/  LDG.E R13, desc[UR4][R10.64] ;  /* 0x000000040a0d7981 */ /* 0x001162000c1e1900 */
[----:B------:R-:W-:Y:S04]  /*1000*/  BSSY.RECONVERGENT B1, `(.L_x_1) ;  /* 0x0000015000017945 */ /* 0x000fe80003800200 */
[----:B------:R-:W-:Y:S01]  /*1010*/  BSSY.RELIABLE B0, `(.L_x_2) ;  /* 0x000000d000007945 */ /* 0x000fe20003800100 */
[----:B------:R-:W-:-:S07]  /*1020*/  IMAD.MOV.U32 R2, RZ, RZ, R0 ;  /* 0x000000ffff027224 */ /* 0x000fce00078e0000 */
.L_x_4:
[----:B------:R-:W-:-:S06]  /*1030*/  IMAD.WIDE.U32 R6, R2, 0x4, R24 ;  /* 0x0000000402067825 */ /* 0x000fcc00078e0018 */
[----:B------:R-:W2:Y:S01]  /*1040*/  LDG.E R6, desc[UR4][R6.64] ;  /* 0x0000000406067981 */ /* 0x000ea2000c1e1900 */
[----:B------:R-:W-:Y:S01]  /*1050*/  IMAD.MOV.U32 R5, RZ, RZ, R3 ;  /* 0x000000ffff057224 */ /* 0x000fe200078e0003 */
[----:B--2--5:R-:W-:-:S13]  /*1060*/  ISETP.NE.AND P0, PT, R13, R6, PT ;  /* 0x000000060d00720c */ /* 0x024fda0003f05270 */
[----:B------:R-:W-:Y:S05]  /*1070*/  @!P0 BREAK.RELIABLE B0 ;  /* 0x0000000000008942 */ /* 0x000fea0003800100 */
[----:B------:R-:W-:Y:S05]  /*1080*/  @!P0 BRA `(.L_x_3) ;  /* 0x0000000000308947 */ /* 0x000fea0003800000 */
[----:B------:R-:W-:-:S05]  /*1090*/  VIADD R2, R2, 0x1 ;  /* 0x0000000102027836 */ /* 0x000fca0000000000 */
[----:B------:R-:W-:-:S04]  /*10a0*/  ISETP.NE.AND P0, PT, R2, 0x5, PT ;  /* 0x000000050200780c */ /* 0x000fc80003f05270 */
[----:B------:R-:W-:-:S04]  /*10b0*/  SEL R2, R2, RZ, P0 ;  /* 0x000000ff02027207 */ /* 0x000fc80000000000 */
[----:B------:R-:W-:-:S13]  /*10c0*/  ISETP.NE.AND P0, PT, R2, R3, PT ;  /* 0x000000030200720c */ /* 0x000fda0003f05270 */
[----:B------:R-:W-:Y:S05]  /*10d0*/  @P0 BRA `(.L_x_4) ;  /* 0xfffffffc00d40947 */ /* 0x000fea000383ffff */
[----:B------:R-:W-:Y:S05]  /*10e0*/  BSYNC.RELIABLE B0 ;  /* 0x0000000000007941 */ /* 0x000fea0003800100 */
.L_x_2:
[----:B------:R-:W-:-:S04]  /*10f0*/  IMAD.WIDE.U32 R6, R3, 0x4, R24 ;  /* 0x0000000403067825 */ /* 0x000fc800078e0018 */
[----:B------:R-:W-:Y:S01]  /*1100*/  VIADD R5, R3, 0x1 ;  /* 0x0000000103057836 */ /* 0x000fe20000000000 */
[----:B------:R1:W-:Y:S03]  /*1110*/  STG.E desc[UR4][R6.64], R13 ;  /* 0x0000000d06007986 */ /* 0x0003e6000c101904 */
[----:B------:R-:W-:-:S05]  /*1120*/  IMAD.HI.U32 R2, R5, -0x33333333, RZ ;  /* 0xcccccccd05027827 */ /* 0x000fca00078e00ff */
[----:B------:R-:W-:-:S05]  /*1130*/  SHF.R.U32.HI R2, RZ, 0x2, R2 ;  /* 0x00000002ff027819 */ /* 0x000fca0000011602 */
[----:B-1----:R-:W-:-:S07]  /*1140*/  IMAD R5, R2, -0x5, R5 ;  /* 0xfffffffb02057824 */ /* 0x002fce00078e0205 */
.L_x_3:
[----:B------:R-:W-:Y:S05]  /*1150*/  BSYNC.RECONVERGENT B1 ;  /* 0x0000000000017941 */ /* 0x000fea0003800200 */
.L_x_1:
[----:B------:R-:W-:Y:S05]  /*1160*/  WARPSYNC.ALL ;  /* 0x0000000000007948 */ /* 0x000fea0003800000 */
[----:B------:R1:W5:Y:S01]  /*1170*/  LDG.E R13, desc[UR4][R10.64+0x4] ;  /* 0x000004040a0d7981 */ /* 0x000362000c1e1900 */
[----:B------:R-:W-:Y:S04]  /*1180*/  BSSY.RECONVERGENT B2, `(.L_x_5) ;  /* 0x0000014000027945 */ /* 0x000fe80003800200 */
[----:B------:R-:W-:Y:S01]  /*1190*/  BSSY.RELIABLE B1, `(.L_x_6) ;  /* 0x000000c000017945 */ /* 0x000fe20003800100 */
[----:B------:R-:W-:-:S07]  /*11a0*/  IMAD.MOV.U32 R2, RZ, RZ, R0 ;  /* 0x000000ffff027224 */ /* 0x000fce00078e0000 */
.L_x_8:
[----:B------:R-:W-:-:S06]  /*11b0*/  IMAD.WIDE.U32 R6, R2, 0x4, R24 ;  /* 0x0000000402067825 */ /* 0x000fcc00078e0018 */
[----:B------:R-:W2:Y:S02]  /*11c0*/  LDG.E R6, desc[UR4][R6.64] ;  /* 0x0000000406067981 */ /* 0x000ea4000c1e1900 */
[----:B--2--5:R-:W-:-:S13]  /*11d0*/  ISETP.NE.AND P0, PT, R13, R6, PT ;  /* 0x000000060d00720c */ /* 0x024fda0003f05270 */
[----:B------:R-:W-:Y:S05]  /*11e0*/  @!P0 BREAK.RELIABLE B1 ;  /* 0x0000000000018942 */ /* 0x000fea0003800100 */
[----:B------:R-:W-:Y:S05]  /*11f0*/  @!P0 BRA `(.L_x_7) ;  /* 0x0000000000308947 */ /* 0x000fea0003800000 */
[----:B------:R-:W-:-:S04]  /*1200*/  IADD3 R2, PT, PT, R2, 0x1, RZ ;  /* 0x0000000102027810 */ /* 0x000fc80007ffe0ff */
[----:B------:R-:W-:-:S04]  /*1210*/  ISETP.NE.AND P0, PT, R2, 0x5, PT ;  /* 0x000000050200780c */ /* 0x000fc80003f05270 */
[----:B------:R-:W-:-:S04]  /*1220*/  SEL R2, R2, RZ, P0 ;  /* 0x000000ff02027207 */ /* 0x000fc80000000000 */
[----:B------:R-:W-:-:S13]  /*1230*/  ISETP.NE.AND P0, PT, R2, R3, PT ;  /* 0x000000030200720c */ /* 0x000fda0003f05270 */
[----:B------:R-:W-:Y:S05]  /*1240*/  @P0 BRA `(.L_x_8) ;  /* 0xfffffffc00d80947 */ /* 0x000fea000383ffff */
[----:B------:R-:W-:Y:S05]  /*1250*/  BSYNC.RELIABLE B1 ;  /* 0x0000000000017941 */ /* 0x000fea0003800100 */
.L_x_6:
[----:B------:R-:W-:-:S04]  /*1260*/  IMAD.WIDE.U32 R6, R5, 0x4, R24 ;  /* 0x0000000405067825 */ /* 0x000fc800078e0018 */
[----:B------:R-:W-:Y:S01]  /*1270*/  VIADD R5, R5, 0x1 ;  /* 0x0000000105057836 */ /* 0x000fe20000000000 */
[----:B------:R2:W-:Y:S03]  /*1280*/  STG.E desc[UR4][R6.64], R13 ;  /* 0x0000000d06007986 */ /* 0x0005e6000c101904 */
[----:B------:R-:W-:-:S05]  /*1290*/  IMAD.HI.U32 R2, R5, -0x33333333, RZ ;  /* 0xcccccccd05027827 */ /* 0x000fca00078e00ff */
[----:B------:R-:W-:-:S05]  /*12a0*/  SHF.R.U32.HI R2, RZ, 0x2, R2 ;  /* 0x00000002ff027819 */ /* 0x000fca0000011602 */
[----:B--2---:R-:W-:-:S07]  /*12b0*/  IMAD R5, R2, -0x5, R5 ;  /* 0xfffffffb02057824 */ /* 0x004fce00078e0205 */
.L_x_7:
[----:B------:R-:W-:Y:S05]  /*12c0*/  BSYNC.RECONVERGENT B2 ;  /* 0x0000000000027941 */ /* 0x000fea0003800200 */
.L_x_5:
[----:B------:R-:W-:Y:S05]  /*12d0*/  WARPSYNC.ALL ;  /* 0x0000000000007948 */ /* 0x000fea0003800000 */
[----:B------:R2:W5:Y:S01]  /*12e0*/  LDG.E R13, desc[UR4][R10.64+0x8] ;  /* 0x000008040a0d7981 */ /* 0x000562000c1e1900 */
[----:B------:R-:W-:Y:S04]  /*12f0*/  BSSY.RECONVERGENT B3, `(.L_x_9) ;  /* 0x0000014000037945 */ /* 0x000fe80003800200 */
[----:B------:R-:W-:Y:S01]  /*1300*/  BSSY.RELIABLE B2, `(.L_x_10) ;  /* 0x000000c000027945 */ /* 0x000fe20003800100 */
[----:B------:R-:W-:-:S07]  /*1310*/  IMAD.MOV.U32 R2, RZ, RZ, R0 ;  /* 0x000000ffff027224 */ /* 0x000fce00078e0000 */
.L_x_12:
[----:B------:R-:W-:-:S06]  /*1320*/  IMAD.WIDE.U32 R6, R2, 0x4, R24 ;  /* 0x0000000402067825 */ /* 0x000fcc00078e0018 */
[----:B------:R-:W3:Y:S02]  /*1330*/  LDG.E R6, desc[UR4][R6.64] ;  /* 0x0000000406067981 */ /* 0x000ee4000c1e1900 */
[----:B---3-5:R-:W-:-:S13]  /*1340*/  ISETP.NE.AND P0, PT, R13, R6, PT ;  /* 0x000000060d00720c */ /* 0x028fda0003f05270 */
        /* <DEDUP_REMOVED lines=8> */
.L_x_10:
[----:B------:R-:W-:-:S04]  /*13d0*/  IMAD.WIDE.U32 R6, R5, 0x4, R24 ;  /* 0x0000000405067825 */ /* 0x000fc800078e0018 */
[----:B------:R-:W-:Y:S01]  /*13e0*/  VIADD R5, R5, 0x1 ;  /* 0x0000000105057836 */ /* 0x000fe20000000000 */
[----:B------:R3:W-:Y:S03]  /*13f0*/  STG.E desc[UR4][R6.64], R13 ;  /* 0x0000000d06007986 */ /* 0x0007e6000c101904 */
[----:B------:R-:W-:-:S05]  /*1400*/  IMAD.HI.U32 R2, R5, -0x33333333, RZ ;  /* 0xcccccccd05027827 */ /* 0x000fca00078e00ff */
[----:B------:R-:W-:-:S05]  /*1410*/  SHF.R.U32.HI R2, RZ, 0x2, R2 ;  /* 0x00000002ff027819 */ /* 0x000fca0000011602 */
[----:B---3--:R-:W-:-:S07]  /*1420*/  IMAD R5, R2, -0x5, R5 ;  /* 0xfffffffb02057824 */ /* 0x008fce00078e0205 */
.L_x_11:
[----:B------:R-:W-:Y:S05]  /*1430*/  BSYNC.RECONVERGENT B3 ;  /* 0x0000000000037941 */ /* 0x000fea0003800200 */
.L_x_9:
[----:B------:R-:W-:Y:S05]  /*1440*/  WARPSYNC.ALL ;  /* 0x0000000000007948 */ /* 0x000fea0003800000 */
[----:B------:R3:W5:Y:S01]  /*1450*/  LDG.E R13, desc[UR4][R10.64+0xc] ;  /* 0x00000c040a0d7981 */ /* 0x000762000c1e1900 */
[----:B------:R-:W-:Y:S04]  /*1460*/  BSSY.RECONVERGENT B4, `(.L_x_13) ;  /* 0x0000014000047945 */ /* 0x000fe80003800200 */
[----:B------:R-:W-:Y:S01]  /*1470*/  BSSY.RELIABLE B3, `(.L_x_14) ;  /* 0x000000c000037945 */ /* 0x000fe20003800100 */
[----:B------:R-:W-:-:S07]  /*1480*/  IMAD.MOV.U32 R2, RZ, RZ, R0 ;  /* 0x000000ffff027224 */ /* 0x000fce00078e0000 */
.L_x_16:
[----:B------:R-:W-:-:S06]  /*1490*/  IMAD.WIDE.U32 R6, R2, 0x4, R24 ;  /* 0x0000000402067825 */ /* 0x000fcc00078e0018 */
[----:B------:R-:W4:Y:S02]  /*14a0*/  LDG.E R6, desc[UR4][R6.64] ;  /* 0x0000000406067981 */ /* 0x000f24000c1e1900 */
[----:B----45:R-:W-:-:S13]  /*14b0*/  ISETP.NE.AND P0, PT, R13, R6, PT ;  /* 0x000000060d00720c */ /* 0x030fda0003f05270 */
        /* <DEDUP_REMOVED lines=8> */
.L_x_14:
[----:B------:R-:W-:-:S04]  /*1540*/  IMAD.WIDE.U32 R6, R5, 0x4, R24 ;  /* 0x0000000405067825 */ /* 0x000fc800078e0018 */
[----:B------:R-:W-:Y:S01]  /*1550*/  VIADD R5, R5, 0x1 ;  /* 0x0000000105057836 */ /* 0x000fe20000000000 */
[----:B------:R4:W-:Y:S03]  /*1560*/  STG.E desc[UR4][R6.64], R13 ;  /* 0x0000000d06007986 */ /* 0x0009e6000c101904 */
[----:B------:R-:W-:-:S05]  /*1570*/  IMAD.HI.U32 R2, R5, -0x33333333, RZ ;  /* 0xcccccccd05027827 */ /* 0x000fca00078e00ff */
[----:B------:R-:W-:-:S05]  /*1580*/  SHF.R.U32.HI R2, RZ, 0x2, R2 ;  /* 0x00000002ff027819 */ /* 0x000fca0000011602 */
[----:B----4-:R-:W-:-:S07]  /*1590*/  IMAD R5, R2, -0x5, R5 ;  /* 0xfffffffb02057824 */ /* 0x010fce00078e0205 */
.L_x_15:
[----:B------:R-:W-:Y:S05]  /*15a0*/  BSYNC.RECONVERGENT B4 ;  /* 0x0000000000047941 */ /* 0x000fea0003800200 */
.L_x_13:
[----:B------:R-:W-:Y:S05]  /*15b0*/  WARPSYNC.ALL ;  /* 0x0000000000007948 */ /* 0x000fea0003800000 */
[----:B0123--:R0:W5:Y:S01]  /*15c0*/  LDG.E R11, desc[UR4][R10.64+0x10] ;  /* 0x000010040a0b7981 */ /* 0x00f162000c1e1900 */
[----:B------:R-:W-:Y:S04]  /*15d0*/  BSSY.RECONVERGENT B4, `(.L_x_17) ;  /* 0x000000f000047945 */ /* 0x000fe80003800200 */
[----:B------:R-:W-:Y:S01]  /*15e0*/  BSSY.RELIABLE B5, `(.L_x_18) ;  /* 0x000000b000057945 */ /* 0x000fe20003800100 */
.L_x_20:
[----:B------:R-:W-:-:S06]  /*15f0*/  IMAD.WIDE.U32 R6, R0, 0x4, R24 ;  /* 0x0000000400067825 */ /* 0x000fcc00078e0018 */
[----:B------:R-:W2:Y:S02]  /*1600*/  LDG.E R6, desc[UR4][R6.64] ;  /* 0x0000000406067981 */ /* 0x000ea4000c1e1900 */
        /* <DEDUP_REMOVED lines=9> */
.L_x_18:
[----:B------:R-:W-:-:S05]  /*16a0*/  IMAD.WIDE.U32 R2, R5, 0x4, R24 ;  /* 0x0000000405027825 */ /* 0x000fca00078e0018 */
[----:B------:R1:W-:Y:S02]  /*16b0*/  STG.E desc[UR4][R2.64], R11 ;  /* 0x0000000b02007986 */ /* 0x0003e4000c101904 */
.L_x_19:
[----:B------:R-:W-:Y:S05]  /*16c0*/  BSYNC.RECONVERGENT B4 ;  /* 0x0000000000047941 */ /* 0x000fea0003800200 */
.L_x_17:
[----:B------:R-:W-:Y:S05]  /*16d0*/  WARPSYNC.ALL ;  /* 0x0000000000007948 */ /* 0x000fea0003800000 */
[----:B-1----:R-:W2:Y:S04]  /*16e0*/  LDG.E.64 R2, desc[UR4][R8.64] ;  /* 0x0000000408027981 */ /* 0x002ea8000c1e1b00 */
[----:B------:R-:W3:Y:S04]  /*16f0*/  LDG.E.64 R4, desc[UR4][R8.64+0x10] ;  /* 0x0000100408047981 */ /* 0x000ee8000c1e1b00 */
[----:B------:R-:W4:Y:S01]  /*1700*/  LDG.E.64 R6, desc[UR4][R8.64+0x8] ;  /* 0x0000080408067981 */ /* 0x000f22000c1e1b00 */
[----:B------:R-:W-:Y:S01]  /*1710*/  UMOV UR6, 0x9999999a ;  /* 0x9999999a00067882 */ /* 0x000fe20000000000 */
[----:B------:R-:W-:Y:S01]  /*1720*/  UMOV UR7, 0x3fa99999 ;  /* 0x3fa9999900077882 */ /* 0x000fe20000000000 */
[----:B--2---:R-:W-:Y:S01]  /*1730*/  SHF.R.U32.HI R0, RZ, 0x2, R3 ;  /* 0x00000002ff007819 */ /* 0x004fe20000011603 */
[----:B------:R-:W-:-:S03]  /*1740*/  VIADD R14, R2, 0x587c5 ;  /* 0x000587c5020e7836 */ /* 0x000fc60000000000 */
[----:B------:R-:W-:Y:S01]  /*1750*/  LOP3.LUT R0, R0, R3, RZ, 0x3c, !PT ;  /* 0x0000000300007212 */ /* 0x000fe200078e3cff */
[----:B---3--:R-:W-:Y:S02]  /*1760*/  IMAD.SHL.U32 R3, R5, 0x10, RZ ;  /* 0x0000001005037824 */ /* 0x008fe400078e00ff */
[----:B------:R-:W-:Y:S02]  /*1770*/  IMAD.MOV.U32 R17, RZ, RZ, R4 ;  /* 0x000000ffff117224 */ /* 0x000fe400078e0004 */
[C---:B0-----:R-:W-:Y:S02]  /*1780*/  IMAD.SHL.U32 R10, R0.reuse, 0x2, RZ ;  /* 0x00000002000a7824 */ /* 0x041fe400078e00ff */
[----:B----4-:R-:W-:Y:S02]  /*1790*/  IMAD.MOV.U32 R16, RZ, RZ, R7 ;  /* 0x000000ffff107224 */ /* 0x010fe400078e0007 */
[----:B------:R-:W-:Y:S01]  /*17a0*/  IMAD.MOV.U32 R15, RZ, RZ, R6 ;  /* 0x000000ffff0f7224 */ /* 0x000fe200078e0006 */
[----:B------:R-:W-:Y:S01]  /*17b0*/  LOP3.LUT R10, R0, R10, R3, 0x96, !PT ;  /* 0x0000000a000a7212 */ /* 0x000fe200078e9603 */
[----:B------:R-:W-:Y:S01]  /*17c0*/  IMAD.MOV.U32 R3, RZ, RZ, 0x2f800000 ;  /* 0x2f800000ff037424 */ /* 0x000fe200078e00ff */
[----:B------:R0:W-:Y:S02]  /*17d0*/  STG.E.64 desc[UR4][R8.64+0x8], R16 ;  /* 0x0000081008007986 */ /* 0x0001e4000c101b04 */
[----:B------:R-:W-:Y:S01]  /*17e0*/  LOP3.LUT R11, R10, R5, RZ, 0x3c, !PT ;  /* 0x000000050a0b7212 */ /* 0x000fe200078e3cff */
[----:B------:R-:W-:Y:S01]  /*17f0*/  IMAD.MOV.U32 R10, RZ, RZ, R5 ;  /* 0x000000ffff0a7224 */ /* 0x000fe200078e0005 */
[----:B------:R0:W-:Y:S02]  /*1800*/  STG.E.64 desc[UR4][R8.64], R14 ;  /* 0x0000000e08007986 */ /* 0x0001e4000c101b04 */
[----:B------:R-:W-:-:S02]  /*1810*/  IADD3 R0, PT, PT, R11, R14, RZ ;  /* 0x0000000e0b007210 */ /* 0x000fc40007ffe0ff */
[----:B------:R0:W-:Y:S02]  /*1820*/  STG.E.64 desc[UR4][R8.64+0x10], R10 ;  /* 0x0000100a08007986 */ /* 0x0001e4000c101b04 */
[----:B------:R-:W-:-:S05]  /*1830*/  I2FP.F32.U32 R0, R0 ;  /* 0x0000000000007245 */ /* 0x000fca0000201000 */
[----:B------:R-:W-:-:S04]  /*1840*/  FFMA R0, R0, R3, 1.1641532182693481445e-10 ;  /* 0x2f00000000007423 */ /* 0x000fc80000000003 */
[----:B------:R-:W1:Y:S02]  /*1850*/  F2F.F64.F32 R12, R0 ;  /* 0x00000000000c7310 */ /* 0x000e640000201800 */
[----:B-1----:R-:W-:-:S14]  /*1860*/  DSETP.GEU.AND P0, PT, R12, UR6, PT ;  /* 0x000000060c007e2a */ /* 0x002fdc000bf0e000 */
[----:B0-----:R-:W-:Y:S05]  /*1870*/  @P0 EXIT ;  /* 0x000000000000094d */ /* 0x001fea0003800000 */
[----:B------:R-:W-:Y:S01]  /*1880*/  SHF.R.U32.HI R3, RZ, 0x2, R6 ;  /* 0x00000002ff037819 */ /* 0x000fe20000011606 */
[----:B------:R-:W-:Y:S01]  /*1890*/  IMAD.MOV.U32 R14, RZ, RZ, R5 ;  /* 0x000000ffff0e7224 */ /* 0x000fe200078e0005 */
[----:B------:R-:W-:Y:S01]  /*18a0*/  SHF.L.U32 R0, R11, 0x4, RZ ;  /* 0x000000040b007819 */ /* 0x000fe200000006ff */
[----:B------:R-:W-:Y:S01]  /*18b0*/  IMAD.MOV.U32 R15, RZ, RZ, R11 ;  /* 0x000000ffff0f7224 */ /* 0x000fe200078e000b */
[----:B------:R-:W-:Y:S02]  /*18c0*/  LOP3.LUT R3, R3, R6, RZ, 0x3c, !PT ;  /* 0x0000000603037212 */ /* 0x000fe400078e3cff */
[----:B------:R-:W-:Y:S02]  /*18d0*/  SHF.R.U32.HI R10, RZ, 0x2, R7 ;  /* 0x00000002ff0a7819 */ /* 0x000fe40000011607 */
[----:B------:R-:W-:Y:S01]  /*18e0*/  STG.E.64 desc[UR4][R8.64+0x8], R14 ;  /* 0x0000080e08007986 */ /* 0x000fe2000c101b04 */
[----:B------:R-:W-:Y:S01]  /*18f0*/  IMAD.SHL.U32 R6, R3, 0x2, RZ ;  /* 0x0000000203067824 */ /* 0x000fe200078e00ff */
[----:B------:R-:W-:-:S04]  /*1900*/  LOP3.LUT R10, R10, R7, RZ, 0x3c, !PT ;  /* 0x000000070a0a7212 */ /* 0x000fc800078e3cff */
[----:B------:R-:W-:Y:S01]  /*1910*/  LOP3.LUT R6, R3, R6, R0, 0x96, !PT ;  /* 0x0000000603067212 */ /* 0x000fe200078e9600 */
[----:B------:R-:W-:-:S03]  /*1920*/  IMAD.SHL.U32 R0, R10, 0x2, RZ ;  /* 0x000000020a007824 */ /* 0x000fc600078e00ff */
[----:B------:R-:W-:Y:S01]  /*1930*/  LOP3.LUT R6, R6, R11, RZ, 0x3c, !PT ;  /* 0x0000000b06067212 */ /* 0x000fe200078e3cff */
[----:B------:R-:W-:-:S04]  /*1940*/  IMAD.MOV.U32 R11, RZ, RZ, R4 ;  /* 0x000000ffff0b7224 */ /* 0x000fc800078e0004 */
[----:B------:R-:W-:-:S05]  /*1950*/  IMAD.SHL.U32 R3, R6, 0x10, RZ ;  /* 0x0000001006037824 */ /* 0x000fca00078e00ff */
[----:B------:R-:W-:Y:S01]  /*1960*/  LOP3.LUT R3, R10, R0, R3, 0x96, !PT ;  /* 0x000000000a037212 */ /* 0x000fe200078e9603 */
[C---:B------:R-:W-:Y:S01]  /*1970*/  VIADD R10, R2.reuse, 0x10974f ;  /* 0x0010974f020a7836 */ /* 0x040fe20000000000 */
[----:B------:R-:W-:Y:S02]  /*1980*/  IADD3 R2, PT, PT, R2, 0xb0f8a, R6 ;  /* 0x000b0f8a02027810 */ /* 0x000fe40007ffe006 */
[----:B------:R-:W-:Y:S02]  /*1990*/  LOP3.LUT R7, R3, R6, RZ, 0x3c, !PT ;  /* 0x0000000603077212 */ /* 0x000fe400078e3cff */
[----:B------:R-:W-:Y:S01]  /*19a0*/  STG.E.64 desc[UR4][R8.64], R10 ;  /* 0x0000000a08007986 */ /* 0x000fe2000c101b04 */
[----:B------:R-:W-:Y:S01]  /*19b0*/  IMAD.HI.U32 R0, R2, -0x33333333, RZ ;  /* 0xcccccccd02007827 */ /* 0x000fe200078e00ff */
[----:B------:R-:W-:Y:S02]  /*19c0*/  IADD3 R12, PT, PT, R7, R10, RZ ;  /* 0x0000000a070c7210 */ /* 0x000fe40007ffe0ff */
[----:B------:R-:W-:Y:S02]  /*19d0*/  STG.E.64 desc[UR4][R8.64+0x10], R6 ;  /* 0x0000100608007986 */ /* 0x000fe4000c101b04 */
[----:B------:R-:W-:Y:S01]  /*19e0*/  SHF.R.U32.HI R3, RZ, 0x2, R0 ;  /* 0x00000002ff037819 */ /* 0x000fe20000011600 */
[----:B------:R-:W-:-:S04]  /*19f0*/  IMAD.HI.U32 R13, R12, -0x33333333, RZ ;  /* 0xcccccccd0c0d7827 */ /* 0x000fc800078e00ff */
[----:B------:R-:W-:Y:S01]  /*1a00*/  IMAD R5, R3, -0x5, R2 ;  /* 0xfffffffb03057824 */ /* 0x000fe200078e0202 */
[----:B------:R-:W-:-:S05]  /*1a10*/  SHF.R.U32.HI R13, RZ, 0x2, R13 ;  /* 0x00000002ff0d7819 */ /* 0x000fca000001160d */
[----:B------:R-:W-:-:S04]  /*1a20*/  IMAD R3, R13, -0x5, R12 ;  /* 0xfffffffb0d037824 */ /* 0x000fc800078e020c */
[----:B------:R-:W-:-:S04]  /*1a30*/  IMAD.WIDE.U32 R2, R3, 0x4, R24 ;  /* 0x0000000403027825 */ /* 0x000fc800078e0018 */
[----:B------:R-:W-:Y:S01]  /*1a40*/  IMAD.WIDE.U32 R24, R5, 0x4, R24 ;  /* 0x0000000405187825 */ /* 0x000fe200078e0018 */
[----:B------:R-:W2:Y:S04]  /*1a50*/  LDG.E R13, desc[UR4][R2.64] ;  /* 0x00000004020d7981 */ /* 0x000ea8000c1e1900 */
[----:B------:R-:W3:Y:S04]  /*1a60*/  LDG.E R5, desc[UR4][R24.64] ;  /* 0x0000000418057981 */ /* 0x000ee8000c1e1900 */
[----:B--2---:R-:W-:Y:S04]  /*1a70*/  STG.E desc[UR4][R24.64], R13 ;  /* 0x0000000d18007986 */ /* 0x004fe8000c101904 */
[----:B---3--:R-:W-:Y:S01]  /*1a80*/  STG.E desc[UR4][R2.64], R5 ;  /* 0x0000000502007986 */ /* 0x008fe2000c101904 */
[----:B------:R-:W-:Y:S05]  /*1a90*/  EXIT ;  /* 0x000000000000794d */ /* 0x000fea0003800000 */
.L_x_21:
[----:B------:R-:W-:-:S00]  /*1aa0*/  BRA `(.L_x_21) ;  /* 0xfffffffc00fc7947 */ /* 0x000fc0000383ffff */
[----:B------:R-:W-:-:S00]  /*1ab0*/  NOP ;  /* 0x0000000000007918 */ /* 0x000fc00000000000 */
        /* <DEDUP_REMOVED lines=12> */
.L_x_35:


//--------------------- .text._Z16evaluate_fitnessPiP10Individual --------------------------
	.section	.text._Z16evaluate_fitnessPiP10Individual,"ax",@progbits
	.align	128
        .global         _Z16evaluate_fitnessPiP10Individual
        .type           _Z16evaluate_fitnessPiP10Individual,@function
        .size           _Z16evaluate_fitnessPiP10Individual,(.L_x_36 - _Z16evaluate_fitnessPiP10Individual)
        .other          _Z16evaluate_fitnessPiP10Individual,@"STO_CUDA_ENTRY STV_DEFAULT"
_Z16evaluate_fitnessPiP10Individual:
.text._Z16evaluate_fitnessPiP10Individual:
[----:B------:R-:W0:Y:S01]  /*0000*/  LDC R1, c[0x0][0x37c] ;  /* 0x0000df00ff017b82 */ /* 0x000e220000000800 */
[----:B------:R-:W1:Y:S07]  /*0010*/  S2R R0, SR_TID.X ;  /* 0x0000000000007919 */ /* 0x000e6e0000002100 */
[----:B------:R-:W1:Y:S01]  /*0020*/  S2UR UR4, SR_CTAID.X ;  /* 0x00000000000479c3 */ /* 0x000e620000002500 */
[----:B0-----:R-:W-:-:S07]  /*0030*/  VIADD R1, R1, 0xfffffff8 ;  /* 0xfffffff801017836 */ /* 0x001fce0000000000 */
[----:B------:R-:W1:Y:S02]  /*0040*/  LDC R3, c[0x0][0x360] ;  /* 0x0000d800ff037b82 */ /* 0x000e640000000800 */
[----:B-1----:R-:W-:-:S05]  /*0050*/  IMAD R3, R3, UR4, R0 ;  /* 0x0000000403037c24 */ /* 0x002fca000f8e0200 */
[----:B------:R-:W-:-:S13]  /*0060*/  ISETP.GT.AND P0, PT, R3, 0x1ff, PT ;  /* 0x000001ff0300780c */ /* 0x000fda0003f04270 */
[----:B------:R-:W-:Y:S05]  /*0070*/  @P0 EXIT ;  /* 0x000000000000094d */ /* 0x000fea0003800000 */
[----:B------:R-:W0:Y:S01]  /*0080*/  LDC.64 R6, c[0x0][0x388] ;  /* 0x0000e200ff067b82 */ /* 0x000e220000000a00 */
[----:B------:R-:W1:Y:S01]  /*0090*/  LDCU.64 UR4, c[0x0][0x358] ;  /* 0x00006b00ff0477ac */ /* 0x000e620008000a00 */
[----:B0-----:R-:W-:-:S05]  /*00a0*/  IMAD.WIDE R6, R3, 0x18, R6 ;  /* 0x0000001803067825 */ /* 0x001fca00078e0206 */
[----:B-1----:R-:W2:Y:S01]  /*00b0*/  LDG.E R0, desc[UR4][R6.64] ;  /* 0x0000000406007981 */ /* 0x002ea2000c1e1900 */
[----:B------:R-:W-:Y:S03]  /*00c0*/  BSSY.RECONVERGENT B0, `(.L_x_22) ;  /* 0x0000041000007945 */ /* 0x000fe60003800200 */
[----:B------:R0:W-:Y:S04]  /*00d0*/  STL.U8 [R1], RZ ;  /* 0x000000ff01007387 */ /* 0x0001e80000100000 */
[----:B------:R0:W-:Y:S04]  /*00e0*/  STL.U8 [R1+0x1], RZ ;  /* 0x000001ff01007387 */ /* 0x0001e80000100000 */
[----:B------:R0:W-:Y:S04]  /*00f0*/  STL.U8 [R1+0x2], RZ ;  /* 0x000002ff01007387 */ /* 0x0001e80000100000 */
[----:B------:R0:W-:Y:S04]  /*0100*/  STL.U8 [R1+0x3], RZ ;  /* 0x000003ff01007387 */ /* 0x0001e80000100000 */
[----:B------:R0:W-:Y:S01]  /*0110*/  STL.U8 [R1+0x4], RZ ;  /* 0x000004ff01007387 */ /* 0x0001e20000100000 */
[----:B--2---:R-:W-:-:S13]  /*0120*/  ISETP.GT.U32.AND P0, PT, R0, 0x4, PT ;  /* 0x000000040000780c */ /* 0x004fda0003f04070 */
[----:B0-----:R-:W-:Y:S05]  /*0130*/  @P0 BRA `(.L_x_23) ;  /* 0x0000000000e00947 */ /* 0x001fea0003800000 */
[----:B------:R-:W-:-:S05]  /*0140*/  IMAD.IADD R3, R1, 0x1, R0 ;  /* 0x0000000101037824 */ /* 0x000fca00078e0200 */
[----:B------:R-:W2:Y:S02]  /*0150*/  LDL.U8 R2, [R3] ;  /* 0x0000000003027983 */ /* 0x000ea40000100000 */
[----:B--2---:R-:W-:-:S13]  /*0160*/  ISETP.NE.AND P0, PT, R2, RZ, PT ;  /* 0x000000ff0200720c */ /* 0x004fda0003f05270 */
[----:B------:R-:W-:Y:S05]  /*0170*/  @P0 BRA `(.L_x_23) ;  /* 0x0000000000d00947 */ /* 0x000fea0003800000 */
[----:B------:R-:W2:Y:S01]  /*0180*/  LDG.E R2, desc[UR4][R6.64+0x4] ;  /* 0x0000040406027981 */ /* 0x000ea2000c1e1900 */
[----:B------:R-:W-:-:S05]  /*0190*/  HFMA2 R9, -RZ, RZ, 0, 5.9604644775390625e-08 ;  /* 0x00000001ff097431 */ /* 0x000fca00000001ff */
[----:B------:R0:W-:Y:S01]  /*01a0*/  STL.U8 [R3], R9 ;  /* 0x0000000903007387 */ /* 0x0001e20000100000 */
[----:B--2---:R-:W-:-:S13]  /*01b0*/  ISETP.GT.U32.AND P0, PT, R2, 0x4, PT ;  /* 0x000000040200780c */ /* 0x004fda0003f04070 */
[----:B0-----:R-:W-:Y:S05]  /*01c0*/  @P0 BRA `(.L_x_23) ;  /* 0x0000000000bc0947 */ /* 0x001fea0003800000 */
[----:B------:R-:W-:-:S05]  /*01d0*/  IMAD.IADD R4, R1, 0x1, R2 ;  /* 0x0000000101047824 */ /* 0x000fca00078e0202 */
[----:B------:R-:W2:Y:S02]  /*01e0*/  LDL.U8 R3, [R4] ;  /* 0x0000000004037983 */ /* 0x000ea40000100000 */
[----:B--2---:R-:W-:-:S13]  /*01f0*/  ISETP.NE.AND P0, PT, R3, RZ, PT ;  /* 0x000000ff0300720c */ /* 0x004fda0003f05270 */
[----:B------:R-:W-:Y:S05]  /*0200*/  @P0 BRA `(.L_x_23) ;  /* 0x0000000000ac0947 */ /* 0x000fea0003800000 */
[----:B------:R-:W2:Y:S04]  /*0210*/  LDG.E R3, desc[UR4][R6.64+0x8] ;  /* 0x0000080406037981 */ /* 0x000ea8000c1e1900 */
[----:B------:R0:W-:Y:S01]  /*0220*/  STL.U8 [R4], R9 ;  /* 0x0000000904007387 */ /* 0x0001e20000100000 */
[----:B--2---:R-:W-:-:S13]  /*0230*/  ISETP.GT.U32.AND P0, PT, R3, 0x4, PT ;  /* 0x000000040300780c */ /* 0x004fda0003f04070 */
[----:B0-----:R-:W-:Y:S05]  /*0240*/  @P0 BRA `(.L_x_23) ;  /* 0x00000000009c0947 */ /* 0x001fea0003800000 */
[----:B------:R-:W-:-:S05]  /*0250*/  IADD3 R5, PT, PT, R1, R3, RZ ;  /* 0x0000000301057210 */ /* 0x000fca0007ffe0ff */
[----:B------:R-:W2:Y:S02]  /*0260*/  LDL.U8 R4, [R5] ;  /* 0x0000000005047983 */ /* 0x000ea40000100000 */
[----:B--2---:R-:W-:-:S13]  /*0270*/  ISETP.NE.AND P0, PT, R4, RZ, PT ;  /* 0x000000ff0400720c */ /* 0x004fda0003f05270 */
[----:B------:R-:W-:Y:S05]  /*0280*/  @P0 BRA `(.L_x_23) ;  /* 0x00000000008c0947 */ /* 0x000fea0003800000 */
[----:B------:R-:W2:Y:S04]  /*0290*/  LDG.E R4, desc[UR4][R6.64+0xc] ;  /* 0x00000c0406047981 */ /* 0x000ea8000c1e1900 */
        /* <DEDUP_REMOVED lines=11> */
[----:B------:R-:W-:-:S06]  /*0350*/  IADD3 R8, PT, PT, R1, R5, RZ ;  /* 0x0000000501087210 */ /* 0x000fcc0007ffe0ff */
[----:B------:R-:W2:Y:S02]  /*0360*/  LDL.U8 R8, [R8] ;  /* 0x0000000008087983 */ /* 0x000ea40000100000 */
[----:B--2---:R-:W-:-:S13]  /*0370*/  ISETP.NE.AND P0, PT, R8, RZ, PT ;  /* 0x000000ff0800720c */ /* 0x004fda0003f05270 */
[----:B------:R-:W-:Y:S05]  /*0380*/  @P0 BRA `(.L_x_23) ;  /* 0x00000000004c0947 */ /* 0x000fea0003800000 */
[----:B------:R-:W0:Y:S01]  /*0390*/  LDC.64 R8, c[0x0][0x380] ;  /* 0x0000e000ff087b82 */ /* 0x000e220000000a00 */
[----:B------:R-:W-:Y:S02]  /*03a0*/  IMAD R11, R0, 0x5, R2 ;  /* 0x00000005000b7824 */ /* 0x000fe400078e0202 */
[----:B------:R-:W-:Y:S02]  /*03b0*/  IMAD R13, R2, 0x5, R3 ;  /* 0x00000005020d7824 */ /* 0x000fe400078e0203 */
[----:B------:R-:W-:Y:S02]  /*03c0*/  IMAD R15, R3, 0x5, R4 ;  /* 0x00000005030f7824 */ /* 0x000fe400078e0204 */
[----:B------:R-:W-:Y:S02]  /*03d0*/  IMAD R17, R4, 0x5, R5 ;  /* 0x0000000504117824 */ /* 0x000fe400078e0205 */
[----:B------:R-:W-:Y:S02]  /*03e0*/  IMAD R19, R5, 0x5, R0 ;  /* 0x0000000505137824 */ /* 0x000fe400078e0200 */
[----:B0-----:R-:W-:-:S04]  /*03f0*/  IMAD.WIDE.U32 R2, R11, 0x4, R8 ;  /* 0x000000040b027825 */ /* 0x001fc800078e0008 */
[--C-:B------:R-:W-:Y:S02]  /*0400*/  IMAD.WIDE.U32 R4, R13, 0x4, R8.reuse ;  /* 0x000000040d047825 */ /* 0x100fe400078e0008 */
[----:B------:R-:W2:Y:S02]  /*0410*/  LDG.E R2, desc[UR4][R2.64] ;  /* 0x0000000402027981 */ /* 0x000ea4000c1e1900 */
[--C-:B------:R-:W-:Y:S02]  /*0420*/  IMAD.WIDE.U32 R10, R15, 0x4, R8.reuse ;  /* 0x000000040f0a7825 */ /* 0x100fe400078e0008 */
[----:B------:R-:W2:Y:S02]  /*0430*/  LDG.E R5, desc[UR4][R4.64] ;  /* 0x0000000404057981 */ /* 0x000ea4000c1e1900 */
[--C-:B------:R-:W-:Y:S02]  /*0440*/  IMAD.WIDE.U32 R12, R17, 0x4, R8.reuse ;  /* 0x00000004110c7825 */ /* 0x100fe400078e0008 */
[----:B------:R-:W2:Y:S02]  /*0450*/  LDG.E R10, desc[UR4][R10.64] ;  /* 0x000000040a0a7981 */ /* 0x000ea4000c1e1900 */
[----:B------:R-:W-:-:S02]  /*0460*/  IMAD.WIDE.U32 R8, R19, 0x4, R8 ;  /* 0x0000000413087825 */ /* 0x000fc400078e0008 */
[----:B------:R-:W3:Y:S04]  /*0470*/  LDG.E R13, desc[UR4][R12.64] ;  /* 0x000000040c0d7981 */ /* 0x000ee8000c1e1900 */
[----:B------:R-:W3:Y:S01]  /*0480*/  LDG.E R8, desc[UR4][R8.64] ;  /* 0x0000000408087981 */ /* 0x000ee2000c1e1900 */
[----:B--2---:R-:W-:-:S04]  /*0490*/  IADD3 R0, PT, PT, R10, R5, R2 ;  /* 0x000000050a007210 */ /* 0x004fc80007ffe002 */
[----:B---3--:R-:W-:Y:S01]  /*04a0*/  IADD3 R15, PT, PT, R8, R13, R0 ;  /* 0x0000000d080f7210 */ /* 0x008fe20007ffe000 */
[----:B------:R-:W-:Y:S06]  /*04b0*/  BRA `(.L_x_24) ;  /* 0x0000000000047947 */ /* 0x000fec0003800000 */
.L_x_23:
[----:B------:R-:W-:-:S07]  /*04c0*/  MOV R15, 0x7fffffff ;  /* 0x7fffffff000f7802 */ /* 0x000fce0000000f00 */
.L_x_24:
[----:B------:R-:W-:Y:S05]  /*04d0*/  BSYNC.RECONVERGENT B0 ;  /* 0x0000000000007941 */ /* 0x000fea0003800200 */
.L_x_22:
[----:B------:R-:W-:Y:S01]  /*04e0*/  STG.E desc[UR4][R6.64+0x14], R15 ;  /* 0x0000140f06007986 */ /* 0x000fe2000c101904 */
[----:B------:R-:W-:Y:S05]  /*04f0*/  EXIT ;  /* 0x000000000000794d */ /* 0x000fea0003800000 */
.L_x_25:
        /* <DEDUP_REMOVED lines=16> */
.L_x_36:


//--------------------- .text._Z21initialize_populationP10IndividualP17curandStateXORWOW --------------------------
	.section	.text._Z21initialize_populationP10IndividualP17curandStateXORWOW,"ax",@progbits
	.align	128
        .global         _Z21initialize_populationP10IndividualP17curandStateXORWOW
        .type           _Z21initialize_populationP10IndividualP17curandStateXORWOW,@function
        .size           _Z21initialize_populationP10IndividualP17curandStateXORWOW,(.L_x_37 - _Z21initialize_populationP10IndividualP17curandStateXORWOW)
        .other          _Z21initialize_populationP10IndividualP17curandStateXORWOW,@"STO_CUDA_ENTRY STV_DEFAULT"
_Z21initialize_populationP10IndividualP17curandStateXORWOW:
.text._Z21initialize_populationP10IndividualP17curandStateXORWOW:
[----:B------:R-:W-:Y:S01]  /*0000*/  LDC R1, c[0x0][0x37c] ;  /* 0x0000df00ff017b82 */ /* 0x000fe20000000800 */
[----:B------:R-:W0:Y:S07]  /*0010*/  S2R R3, SR_TID.X ;  /* 0x0000000000037919 */ /* 0x000e2e0000002100 */
[----:B------:R-:W0:Y:S08]  /*0020*/  S2UR UR4, SR_CTAID.X ;  /* 0x00000000000479c3 */ /* 0x000e300000002500 */
[----:B------:R-:W0:Y:S02]  /*0030*/  LDC R0, c[0x0][0x360] ;  /* 0x0000d800ff007b82 */ /* 0x000e240000000800 */
[----:B0-----:R-:W-:-:S05]  /*0040*/  IMAD R0, R0, UR4, R3 ;  /* 0x0000000400007c24 */ /* 0x001fca000f8e0203 */
[----:B------:R-:W-:-:S13]  /*0050*/  ISETP.GT.AND P0, PT, R0, 0x1ff, PT ;  /* 0x000001ff0000780c */ /* 0x000fda0003f04270 */
[----:B------:R-:W-:Y:S05]  /*0060*/  @P0 EXIT ;  /* 0x000000000000094d */ /* 0x000fea0003800000 */
[----:B------:R-:W0:Y:S01]  /*0070*/  LDC.64 R8, c[0x0][0x388] ;  /* 0x0000e200ff087b82 */ /* 0x000e220000000a00 */
[----:B------:R-:W1:Y:S01]  /*0080*/  LDCU.64 UR4, c[0x0][0x358] ;  /* 0x00006b00ff0477ac */ /* 0x000e620008000a00 */
[----:B------:R-:W-:Y:S01]  /*0090*/  IMAD.MOV.U32 R2, RZ, RZ, 0x3198c20f ;  /* 0x3198c20fff027424 */ /* 0x000fe200078e00ff */
[----:B------:R-:W-:Y:S01]  /*00a0*/  ISETP.NE.AND P0, PT, R0, RZ, PT ;  /* 0x000000ff0000720c */ /* 0x000fe20003f05270 */
[----:B------:R-:W-:Y:S01]  /*00b0*/  IMAD.MOV.U32 R3, RZ, RZ, 0x5efdb30c ;  /* 0x5efdb30cff037424 */ /* 0x000fe200078e00ff */
[----:B------:R-:W-:Y:S01]  /*00c0*/  BSSY.RECONVERGENT B0, `(.L_x_26) ;  /* 0x00000db000007945 */ /* 0x000fe20003800200 */
[----:B------:R-:W-:Y:S01]  /*00d0*/  IMAD.MOV.U32 R4, RZ, RZ, 0x423bb012 ;  /* 0x423bb012ff047424 */ /* 0x000fe200078e00ff */
[----:B------:R-:W-:Y:S01]  /*00e0*/  SHF.R.S32.HI R12, RZ, 0x1f, R0 ;  /* 0x0000001fff0c7819 */ /* 0x000fe20000011400 */
[----:B------:R-:W-:Y:S02]  /*00f0*/  IMAD.MOV.U32 R5, RZ, RZ, -0x75bd8fc ;  /* 0xf8a42704ff057424 */ /* 0x000fe400078e00ff */
[----:B------:R-:W-:-:S02]  /*0100*/  IMAD.MOV.U32 R6, RZ, RZ, -0x23270784 ;  /* 0xdcd8f87cff067424 */ /* 0x000fc400078e00ff */
[----:B------:R-:W-:Y:S02]  /*0110*/  IMAD.MOV.U32 R7, RZ, RZ, 0x57fa2510 ;  /* 0x57fa2510ff077424 */ /* 0x000fe400078e00ff */
[----:B0-----:R-:W-:-:S05]  /*0120*/  IMAD.WIDE R8, R0, 0x30, R8 ;  /* 0x0000003000087825 */ /* 0x001fca00078e0208 */
[----:B-1----:R0:W-:Y:S04]  /*0130*/  STG.E.64 desc[UR4][R8.64], R2 ;  /* 0x0000000208007986 */ /* 0x0021e8000c101b04 */
[----:B------:R0:W-:Y:S04]  /*0140*/  STG.E.64 desc[UR4][R8.64+0x8], R4 ;  /* 0x0000080408007986 */ /* 0x0001e8000c101b04 */
[----:B------:R0:W-:Y:S01]  /*0150*/  STG.E.64 desc[UR4][R8.64+0x10], R6 ;  /* 0x0000100608007986 */ /* 0x0001e2000c101b04 */
[----:B------:R-:W-:Y:S05]  /*0160*/  @!P0 BRA `(.L_x_27) ;  /* 0x0000000c00408947 */ /* 0x000fea0003800000 */
[----:B------:R-:W-:Y:S02]  /*0170*/  IMAD.MOV.U32 R13, RZ, RZ, RZ ;  /* 0x000000ffff0d7224 */ /* 0x000fe400078e00ff */
[----:B------:R-:W-:Y:S02]  /*0180*/  IMAD.MOV.U32 R14, RZ, RZ, R0 ;  /* 0x000000ffff0e7224 */ /* 0x000fe400078e0000 */
[----:B------:R-:W-:-:S07]  /*0190*/  IMAD.MOV.U32 R15, RZ, RZ, R12 ;  /* 0x000000ffff0f7224 */ /* 0x000fce00078e000c */
.L_x_33:
[----:B------:R-:W-:Y:S01]  /*01a0*/  LOP3.LUT R16, R14, 0x3, RZ, 0xc0, !PT ;  /* 0x000000030e107812 */ /* 0x000fe200078ec0ff */
[----:B------:R-:W-:Y:S03]  /*01b0*/  BSSY.RECONVERGENT B1, `(.L_x_28) ;  /* 0x00000c5000017945 */ /* 0x000fe60003800200 */
[----:B------:R-:W-:-:S04]  /*01c0*/  ISETP.NE.U32.AND P0, PT, R16, RZ, PT ;  /* 0x000000ff1000720c */ /* 0x000fc80003f05070 */
[----:B------:R-:W-:-:S13]  /*01d0*/  ISETP.NE.AND.EX P0, PT, RZ, RZ, PT, P0 ;  /* 0x000000ffff00720c */ /* 0x000fda0003f05300 */
[----:B-1----:R-:W-:Y:S05]  /*01e0*/  @!P0 BRA `(.L_x_29) ;  /* 0x0000000c00048947 */ /* 0x002fea0003800000 */
[----:B0-----:R-:W0:Y:S01]  /*01f0*/  LDC.64 R6, c[0x4][RZ] ;  /* 0x01000000ff067b82 */ /* 0x001e220000000a00 */
[----:B------:R-:W-:Y:S02]  /*0200*/  IMAD.MOV.U32 R17, RZ, RZ, RZ ;  /* 0x000000ffff117224 */ /* 0x000fe400078e00ff */
[----:B0-----:R-:W-:-:S07]  /*0210*/  IMAD.WIDE.U32 R6, R13, 0xc80, R6 ;  /* 0x00000c800d067825 */ /* 0x001fce00078e0006 */
.L_x_32:
[----:B-1----:R-:W-:Y:S01]  /*0220*/  IMAD.MOV.U32 R19, RZ, RZ, RZ ;  /* 0x000000ffff137224 */ /* 0x002fe200078e00ff */
[----:B------:R-:W-:Y:S01]  /*0230*/  CS2R R4, SRZ ;  /* 0x0000000000047805 */ /* 0x000fe2000001ff00 */
[----:B------:R-:W-:Y:S01]  /*0240*/  IMAD.MOV.U32 R21, RZ, RZ, RZ ;  /* 0x000000ffff157224 */ /* 0x000fe200078e00ff */
[----:B------:R-:W-:-:S07]  /*0250*/  CS2R R2, SRZ ;  /* 0x0000000000027805 */ /* 0x000fce000001ff00 */
.L_x_31:
[----:B------:R-:W-:-:S05]  /*0260*/  IMAD.WIDE.U32 R10, R21, 0x4, R8 ;  /* 0x00000004150a7825 */ /* 0x000fca00078e0008 */
[----:B------:R0:W5:Y:S01]  /*0270*/  LDG.E R18, desc[UR4][R10.64+0x4] ;  /* 0x000004040a127981 */ /* 0x000162000c1e1900 */
[----:B------:R-:W-:Y:S02]  /*0280*/  IMAD.SHL.U32 R20, R21, 0x20, RZ ;  /* 0x0000002015147824 */ /* 0x000fe400078e00ff */
[----:B------:R-:W-:-:S07]  /*0290*/  IMAD.MOV.U32 R23, RZ, RZ, RZ ;  /* 0x000000ffff177224 */ /* 0x000fce00078e00ff */
.L_x_30:
[----:B-----5:R-:W-:Y:S01]  /*02a0*/  SHF.R.U32.HI R24, RZ, R23, R18 ;  /* 0x00000017ff187219 */ /* 0x020fe20000011612 */
[----:B0-----:R-:W-:-:S03]  /*02b0*/  IMAD.IADD R10, R20, 0x1, R23 ;  /* 0x00000001140a7824 */ /* 0x001fc600078e0217 */
[----:B------:R-:W-:-:S04]  /*02c0*/  LOP3.LUT R11, R24, 0x1, RZ, 0xc0, !PT ;  /* 0x00000001180b7812 */ /* 0x000fc800078ec0ff */
[----:B------:R-:W-:Y:S01]  /*02d0*/  ISETP.NE.U32.AND P0, PT, R11, 0x1, PT ;  /* 0x000000010b00780c */ /* 0x000fe20003f05070 */
[----:B------:R-:W-:-:S03]  /*02e0*/  IMAD R11, R10, 0x5, RZ ;  /* 0x000000050a0b7824 */ /* 0x000fc600078e02ff */
[----:B------:R-:W-:Y:S01]  /*02f0*/  R2P PR, R24, 0x7e ;  /* 0x0000007e18007804 */ /* 0x000fe20000000000 */
[----:B------:R-:W-:-:S08]  /*0300*/  IMAD.WIDE.U32 R10, R11, 0x4, R6 ;  /* 0x000000040b0a7825 */ /* 0x000fd000078e0006 */
[----:B------:R-:W2:Y:S04]  /*0310*/  @!P0 LDG.E R26, desc[UR4][R10.64+0x10] ;  /* 0x000010040a1a8981 */ /* 0x000ea8000c1e1900 */
[----:B------:R-:W3:Y:S04]  /*0320*/  @P1 LDG.E R28, desc[UR4][R10.64+0x24] ;  /* 0x000024040a1c1981 */ /* 0x000ee8000c1e1900 */
[----:B------:R-:W4:Y:S04]  /*0330*/  @!P0 LDG.E R22, desc[UR4][R10.64] ;  /* 0x000000040a168981 */ /* 0x000f28000c1e1900 */
[----:B------:R-:W4:Y:S04]  /*0340*/  @P2 LDG.E R25, desc[UR4][R10.64+0x38] ;  /* 0x000038040a192981 */ /* 0x000f28000c1e1900 */
[----:B------:R-:W4:Y:S01]  /*0350*/  @P1 LDG.E R27, desc[UR4][R10.64+0x20] ;  /* 0x000020040a1b1981 */ /* 0x000f22000c1e1900 */
[----:B--2---:R-:W-:-:S03]  /*0360*/  @!P0 LOP3.LUT R5, R5, R26, RZ, 0x3c, !PT ;  /* 0x0000001a05058212 */ /* 0x004fc600078e3cff */
[----:B------:R-:W2:Y:S01]  /*0370*/  @P3 LDG.E R26, desc[UR4][R10.64+0x4c] ;  /* 0x00004c040a1a3981 */ /* 0x000ea2000c1e1900 */
[----:B---3--:R-:W-:-:S03]  /*0380*/  @P1 LOP3.LUT R5, R5, R28, RZ, 0x3c, !PT ;  /* 0x0000001c05051212 */ /* 0x008fc600078e3cff */
[----:B------:R-:W3:Y:S01]  /*0390*/  @P4 LDG.E R28, desc[UR4][R10.64+0x60] ;  /* 0x000060040a1c4981 */ /* 0x000ee2000c1e1900 */
[----:B----4-:R-:W-:-:S03]  /*03a0*/  @!P0 LOP3.LUT R19, R19, R22, RZ, 0x3c, !PT ;  /* 0x0000001613138212 */ /* 0x010fc600078e3cff */
[----:B------:R-:W4:Y:S01]  /*03b0*/  @!P0 LDG.E R22, desc[UR4][R10.64+0x8] ;  /* 0x000008040a168981 */ /* 0x000f22000c1e1900 */
[----:B------:R-:W-:-:S03]  /*03c0*/  @P2 LOP3.LUT R5, R5, R25, RZ, 0x3c, !PT ;  /* 0x0000001905052212 */ /* 0x000fc600078e3cff */
[----:B------:R-:W3:Y:S01]  /*03d0*/  @!P0 LDG.E R25, desc[UR4][R10.64+0x4] ;  /* 0x000004040a198981 */ /* 0x000ee2000c1e1900 */
[----:B--2---:R-:W-:-:S03]  /*03e0*/  @P3 LOP3.LUT R5, R5, R26, RZ, 0x3c, !PT ;  /* 0x0000001a05053212 */ /* 0x004fc600078e3cff */
[----:B------:R-:W2:Y:S01]  /*03f0*/  @P5 LDG.E R26, desc[UR4][R10.64+0x74] ;  /* 0x000074040a1a5981 */ /* 0x000ea2000c1e1900 */
[----:B----4-:R-:W-:-:S03]  /*0400*/  @!P0 LOP3.LUT R3, R3, R22, RZ, 0x3c, !PT ;  /* 0x0000001603038212 */ /* 0x010fc600078e3cff */
[----:B------:R-:W4:Y:S01]  /*0410*/  @P1 LDG.E R22, desc[UR4][R10.64+0x14] ;  /* 0x000014040a161981 */ /* 0x000f22000c1e1900 */
[----:B---3--:R-:W-:-:S03]  /*0420*/  @!P0 LOP3.LUT R2, R2, R25, RZ, 0x3c, !PT ;  /* 0x0000001902028212 */ /* 0x008fc600078e3cff */
[----:B------:R-:W3:Y:S01]  /*0430*/  @!P0 LDG.E R25, desc[UR4][R10.64+0xc] ;  /* 0x00000c040a198981 */ /* 0x000ee2000c1e1900 */
[----:B------:R-:W-:-:S03]  /*0440*/  @P4 LOP3.LUT R5, R5, R28, RZ, 0x3c, !PT ;  /* 0x0000001c05054212 */ /* 0x000fc600078e3cff */
[----:B------:R-:W3:Y:S01]  /*0450*/  @P6 LDG.E R28, desc[UR4][R10.64+0x88] ;  /* 0x000088040a1c6981 */ /* 0x000ee2000c1e1900 */
[----:B--2---:R-:W-:-:S03]  /*0460*/  @P5 LOP3.LUT R5, R5, R26, RZ, 0x3c, !PT ;  /* 0x0000001a05055212 */ /* 0x004fc600078e3cff */
[----:B------:R-:W2:Y:S01]  /*0470*/  @P2 LDG.E R26, desc[UR4][R10.64+0x28] ;  /* 0x000028040a1a2981 */ /* 0x000ea2000c1e1900 */
[----:B----4-:R-:W-:-:S03]  /*0480*/  @P1 LOP3.LUT R19, R19, R22, RZ, 0x3c, !PT ;  /* 0x0000001613131212 */ /* 0x010fc600078e3cff */
[----:B------:R-:W4:Y:S01]  /*0490*/  @P1 LDG.E R22, desc[UR4][R10.64+0x1c] ;  /* 0x00001c040a161981 */ /* 0x000f22000c1e1900 */
[----:B---3--:R-:W-:-:S03]  /*04a0*/  @!P0 LOP3.LUT R4, R4, R25, RZ, 0x3c, !PT ;  /* 0x0000001904048212 */ /* 0x008fc600078e3cff */
[----:B------:R-:W3:Y:S01]  /*04b0*/  @P1 LDG.E R25, desc[UR4][R10.64+0x18] ;  /* 0x000018040a191981 */ /* 0x000ee2000c1e1900 */
[----:B------:R-:W-:-:S03]  /*04c0*/  @P1 LOP3.LUT R4, R4, R27, RZ, 0x3c, !PT ;  /* 0x0000001b04041212 */ /* 0x000fc600078e3cff */
[----:B------:R-:W3:Y:S01]  /*04d0*/  @P2 LDG.E R27, desc[UR4][R10.64+0x34] ;  /* 0x000034040a1b2981 */ /* 0x000ee2000c1e1900 */
[----:B--2---:R-:W-:-:S03]  /*04e0*/  @P2 LOP3.LUT R19, R19, R26, RZ, 0x3c, !PT ;  /* 0x0000001a13132212 */ /* 0x004fc600078e3cff */
[----:B------:R-:W2:Y:S01]  /*04f0*/  @P3 LDG.E R26, desc[UR4][R10.64+0x3c] ;  /* 0x00003c040a1a3981 */ /* 0x000ea2000c1e1900 */
[----:B----4-:R-:W-:-:S03]  /*0500*/  @P1 LOP3.LUT R3, R3, R22, RZ, 0x3c, !PT ;  /* 0x0000001603031212 */ /* 0x010fc600078e3cff */
[----:B------:R-:W4:Y:S01]  /*0510*/  @P2 LDG.E R22, desc[UR4][R10.64+0x30] ;  /* 0x000030040a162981 */ /* 0x000f22000c1e1900 */
[----:B---3--:R-:W-:-:S03]  /*0520*/  @P1 LOP3.LUT R2, R2, R25, RZ, 0x3c, !PT ;  /* 0x0000001902021212 */ /* 0x008fc600078e3cff */
        /* <DEDUP_REMOVED lines=25> */
[----:B------:R-:W-:Y:S02]  /*06c0*/  LOP3.LUT P0, RZ, R24, 0x80, RZ, 0xc0, !PT ;  /* 0x0000008018ff7812 */ /* 0x000fe4000780c0ff */
[----:B------:R-:W-:Y:S02]  /*06d0*/  @P5 LOP3.LUT R4, R4, R27, RZ, 0x3c, !PT ;  /* 0x0000001b04045212 */ /* 0x000fe400078e3cff */
[----:B------:R-:W3:Y:S01]  /*06e0*/  @P6 LDG.E R27, desc[UR4][R10.64+0x84] ;  /* 0x000084040a1b6981 */ /* 0x000ee2000c1e1900 */
[----:B--2---:R-:W-:-:S08]  /*06f0*/  @P6 LOP3.LUT R19, R19, R26, RZ, 0x3c, !PT ;  /* 0x0000001a13136212 */ /* 0x004fd000078e3cff */
        /* <DEDUP_REMOVED lines=13> */
[----:B------:R-:W-:Y:S02]  /*07d0*/  @P6 LOP3.LUT R5, R5, R28, RZ, 0x3c, !PT ;  /* 0x0000001c05056212 */ /* 0x000fe400078e3cff */
[----:B------:R-:W-:Y:S02]  /*07e0*/  @P0 LOP3.LUT R4, R4, R27, RZ, 0x3c, !PT ;  /* 0x0000001b04040212 */ /* 0x000fe400078e3cff */
[----:B--2---:R-:W-:Y:S02]  /*07f0*/  @P0 LOP3.LUT R5, R5, R26, RZ, 0x3c, !PT ;  /* 0x0000001a05050212 */ /* 0x004fe400078e3cff */
[----:B----4-:R-:W-:Y:S02]  /*0800*/  @P0 LOP3.LUT R3, R3, R22, RZ, 0x3c, !PT ;  /* 0x0000001603030212 */ /* 0x010fe400078e3cff */
[----:B---3--:R-:W-:Y:S02]  /*0810*/  @P0 LOP3.LUT R2, R2, R25, RZ, 0x3c, !PT ;  /* 0x0000001902020212 */ /* 0x008fe400078e3cff */
[----:B------:R-:W-:-:S13]  /*0820*/  R2P PR, R24.B1, 0x7f ;  /* 0x0000007f18007804 */ /* 0x000fda0000001000 */
[----:B------:R-:W2:Y:S04]  /*0830*/  @P0 LDG.E R25, desc[UR4][R10.64+0xa4] ;  /* 0x0000a4040a190981 */ /* 0x000ea8000c1e1900 */
[----:B------:R-:W3:Y:S04]  /*0840*/  @P0 LDG.E R22, desc[UR4][R10.64+0xa0] ;  /* 0x0000a0040a160981 */ /* 0x000ee8000c1e1900 */
[----:B------:R-:W4:Y:S04]  /*0850*/  @P0 LDG.E R26, desc[UR4][R10.64+0xa8] ;  /* 0x0000a8040a1a0981 */ /* 0x000f28000c1e1900 */
[----:B------:R-:W4:Y:S01]  /*0860*/  @P1 LDG.E R27, desc[UR4][R10.64+0xb8] ;  /* 0x0000b8040a1b1981 */ /* 0x000f22000c1e1900 */
[----:B--2---:R-:W-:-:S03]  /*0870*/  @P0 LOP3.LUT R2, R2, R25, RZ, 0x3c, !PT ;  /* 0x0000001902020212 */ /* 0x004fc600078e3cff */
[----:B------:R-:W2:Y:S01]  /*0880*/  @P0 LDG.E R25, desc[UR4][R10.64+0xac] ;  /* 0x0000ac040a190981 */ /* 0x000ea2000c1e1900 */
[----:B---3--:R-:W-:-:S03]  /*0890*/  @P0 LOP3.LUT R19, R19, R22, RZ, 0x3c, !PT ;  /* 0x0000001613130212 */ /* 0x008fc600078e3cff */
[----:B------:R-:W3:Y:S01]  /*08a0*/  @P0 LDG.E R22, desc[UR4][R10.64+0xb0] ;  /* 0x0000b0040a160981 */ /* 0x000ee2000c1e1900 */
[----:B----4-:R-:W-:-:S03]  /*08b0*/  @P0 LOP3.LUT R3, R3, R26, RZ, 0x3c, !PT ;  /* 0x0000001a03030212 */ /* 0x010fc600078e3cff */
[----:B------:R-:W4:Y:S01]  /*08c0*/  @P1 LDG.E R26, desc[UR4][R10.64+0xb4] ;  /* 0x0000b4040a1a1981 */ /* 0x000f22000c1e1900 */
[----:B--2---:R-:W-:-:S03]  /*08d0*/  @P0 LOP3.LUT R4, R4, R25, RZ, 0x3c, !PT ;  /* 0x0000001904040212 */ /* 0x004fc600078e3cff */
[----:B------:R-:W2:Y:S01]  /*08e0*/  @P1 LDG.E R25, desc[UR4][R10.64+0xc0] ;  /* 0x0000c0040a191981 */ /* 0x000ea2000c1e1900 */
[----:B---3--:R-:W-:Y:S02]  /*08f0*/  @P0 LOP3.LUT R5, R5, R22, RZ, 0x3c, !PT ;  /* 0x0000001605050212 */ /* 0x008fe400078e3cff */
[----:B------:R-:W-:Y:S01]  /*0900*/  LOP3.LUT P0, RZ, R24, 0x8000, RZ, 0xc0, !PT ;  /* 0x0000800018ff7812 */ /* 0x000fe2000780c0ff */
[----:B------:R-:W3:Y:S04]  /*0910*/  @P1 LDG.E R22, desc[UR4][R10.64+0xbc] ;  /* 0x0000bc040a161981 */ /* 0x000ee8000c1e1900 */
[----:B------:R-:W3:Y:S01]  /*0920*/  @P1 LDG.E R24, desc[UR4][R10.64+0xc4] ;  /* 0x0000c4040a181981 */ /* 0x000ee2000c1e1900 */
[----:B----4-:R-:W-:-:S03]  /*0930*/  @P1 LOP3.LUT R19, R19, R26, RZ, 0x3c, !PT ;  /* 0x0000001a13131212 */ /* 0x010fc600078e3cff */
[----:B------:R-:W4:Y:S01]  /*0940*/  @P2 LDG.E R26, desc[UR4][R10.64+0xc8] ;  /* 0x0000c8040a1a2981 */ /* 0x000f22000c1e1900 */
[----:B------:R-:W-:-:S03]  /*0950*/  @P1 LOP3.LUT R2, R2, R27, RZ, 0x3c, !PT ;  /* 0x0000001b02021212 */ /* 0x000fc600078e3cff */
[----:B------:R-:W4:Y:S04]  /*0960*/  @P2 LDG.E R27, desc[UR4][R10.64+0xd4] ;  /* 0x0000d4040a1b2981 */ /* 0x000f28000c1e1900 */
[----:B------:R-:W4:Y:S01]  /*0970*/  @P0 LDG.E R29, desc[UR4][R10.64+0x138] ;  /* 0x000138040a1d0981 */ /* 0x000f22000c1e1900 */
[----:B--2---:R-:W-:-:S03]  /*0980*/  @P1 LOP3.LUT R4, R4, R25, RZ, 0x3c, !PT ;  /* 0x0000001904041212 */ /* 0x004fc600078e3cff */
[----:B------:R-:W2:Y:S01]  /*0990*/  @P2 LDG.E R25, desc[UR4][R10.64+0xcc] ;  /* 0x0000cc040a192981 */ /* 0x000ea2000c1e1900 */
[----:B---3--:R-:W-:-:S03]  /*09a0*/  @P1 LOP3.LUT R3, R3, R22, RZ, 0x3c, !PT ;  /* 0x0000001603031212 */ /* 0x008fc600078e3cff */
[----:B------:R-:W3:Y:S01]  /*09b0*/  @P2 LDG.E R22, desc[UR4][R10.64+0xd0] ;  /* 0x0000d0040a162981 */ /* 0x000ee2000c1e1900 */
[----:B------:R-:W-:-:S03]  /*09c0*/  @P1 LOP3.LUT R5, R5, R24, RZ, 0x3c, !PT ;  /* 0x0000001805051212 */ /* 0x000fc600078e3cff */
[----:B------:R-:W3:Y:S01]  /*09d0*/  @P3 LDG.E R24, desc[UR4][R10.64+0xdc] ;  /* 0x0000dc040a183981 */ /* 0x000ee2000c1e1900 */
[----:B----4-:R-:W-:-:S03]  /*09e0*/  @P2 LOP3.LUT R19, R19, R26, RZ, 0x3c, !PT ;  /* 0x0000001a13132212 */ /* 0x010fc600078e3cff */
[----:B------:R-:W4:Y:S01]  /*09f0*/  @P4 LDG.E R26, desc[UR4][R10.64+0xf0] ;  /* 0x0000f0040a1a4981 */ /* 0x000f22000c1e1900 */
[----:B--2---:R-:W-:-:S03]  /*0a00*/  @P2 LOP3.LUT R2, R2, R25, RZ, 0x3c, !PT ;  /* 0x0000001902022212 */ /* 0x004fc600078e3cff */
[----:B------:R-:W2:Y:S01]  /*0a10*/  @P3 LDG.E R25, desc[UR4][R10.64+0xe0] ;  /* 0x0000e0040a193981 */ /* 0x000ea2000c1e1900 */
[----:B---3--:R-:W-:-:S03]  /*0a20*/  @P2 LOP3.LUT R3, R3, R22, RZ, 0x3c, !PT ;  /* 0x0000001603032212 */ /* 0x008fc600078e3cff */
[----:B------:R-:W3:Y:S01]  /*0a30*/  @P2 LDG.E R22, desc[UR4][R10.64+0xd8] ;  /* 0x0000d8040a162981 */ /* 0x000ee2000c1e1900 */
[----:B------:R-:W-:-:S03]  /*0a40*/  @P3 LOP3.LUT R19, R19, R24, RZ, 0x3c, !PT ;  /* 0x0000001813133212 */ /* 0x000fc600078e3cff */
[----:B------:R-:W4:Y:S01]  /*0a50*/  @P3 LDG.E R24, desc[UR4][R10.64+0xe4] ;  /* 0x0000e4040a183981 */ /* 0x000f22000c1e1900 */
[----:B--2---:R-:W-:-:S03]  /*0a60*/  @P3 LOP3.LUT R2, R2, R25, RZ, 0x3c, !PT ;  /* 0x0000001902023212 */ /* 0x004fc600078e3cff */
[----:B------:R-:W2:Y:S01]  /*0a70*/  @P3 LDG.E R25, desc[UR4][R10.64+0xe8] ;  /* 0x0000e8040a193981 */ /* 0x000ea2000c1e1900 */
[----:B---3--:R-:W-:-:S03]  /*0a80*/  @P2 LOP3.LUT R5, R5, R22, RZ, 0x3c, !PT ;  /* 0x0000001605052212 */ /* 0x008fc600078e3cff */
[----:B------:R-:W3:Y:S01]  /*0a90*/  @P3 LDG.E R22, desc[UR4][R10.64+0xec] ;  /* 0x0000ec040a163981 */ /* 0x000ee2000c1e1900 */
[----:B----4-:R-:W-:-:S03]  /*0aa0*/  @P3 LOP3.LUT R3, R3, R24, RZ, 0x3c, !PT ;  /* 0x0000001803033212 */ /* 0x010fc600078e3cff */
[----:B------:R-:W4:Y:S01]  /*0ab0*/  @P5 LDG.E R24, desc[UR4][R10.64+0x104] ;  /* 0x000104040a185981 */ /* 0x000f22000c1e1900 */
[----:B------:R-:W-:Y:S02]  /*0ac0*/  @P2 LOP3.LUT R4, R4, R27, RZ, 0x3c, !PT ;  /* 0x0000001b04042212 */ /* 0x000fe400078e3cff */
[----:B------:R-:W-:Y:S01]  /*0ad0*/  @P4 LOP3.LUT R19, R19, R26, RZ, 0x3c, !PT ;  /* 0x0000001a13134212 */ /* 0x000fe200078e3cff */
        /* <DEDUP_REMOVED lines=10> */
[----:B---3--:R-:W-:-:S03]  /*0b80*/  @P4 LOP3.LUT R3, R3, R22, RZ, 0x3c, !PT ;  /* 0x0000001603034212 */ /* 0x008fc600078e3cff */
[----:B------:R-:W3:Y:S01]  /*0b90*/  @P5 LDG.E R22, desc[UR4][R10.64+0x10c] ;  /* 0x00010c040a165981 */ /* 0x000ee2000c1e1900 */
[----:B----4-:R-:W-:-:S03]  /*0ba0*/  @P4 LOP3.LUT R5, R5, R24, RZ, 0x3c, !PT ;  /* 0x0000001805054212 */ /* 0x010fc600078e3cff */
[----:B------:R-:W4:Y:S01]  /*0bb0*/  @P5 LDG.E R24, desc[UR4][R10.64+0x114] ;  /* 0x000114040a185981 */ /* 0x000f22000c1e1900 */
        /* <DEDUP_REMOVED lines=18> */
[----:B------:R-:W-:-:S05]  /*0ce0*/  VIADD R23, R23, 0x10 ;  /* 0x0000001017177836 */ /* 0x000fca0000000000 */
[----:B------:R-:W-:Y:S02]  /*0cf0*/  ISETP.NE.AND P1, PT, R23, 0x20, PT ;  /* 0x000000201700780c */ /* 0x000fe40003f25270 */
[----:B------:R-:W-:Y:S02]  /*0d00*/  @P0 LOP3.LUT R19, R19, R26, RZ, 0x3c, !PT ;  /* 0x0000001a13130212 */ /* 0x000fe400078e3cff */
[----:B------:R-:W-:Y:S02]  /*0d10*/  @P0 LOP3.LUT R2, R2, R27, RZ, 0x3c, !PT ;  /* 0x0000001b02020212 */ /* 0x000fe400078e3cff */
[----:B--2---:R-:W-:-:S04]  /*0d20*/  @P6 LOP3.LUT R4, R4, R25, RZ, 0x3c, !PT ;  /* 0x0000001904046212 */ /* 0x004fc800078e3cff */
[----:B------:R-:W-:Y:S02]  /*0d30*/  @P0 LOP3.LUT R4, R4, R29, RZ, 0x3c, !PT ;  /* 0x0000001d04040212 */ /* 0x000fe400078e3cff */
[----:B---3--:R-:W-:Y:S02]  /*0d40*/  @P0 LOP3.LUT R3, R3, R22, RZ, 0x3c, !PT ;  /* 0x0000001603030212 */ /* 0x008fe400078e3cff */
[----:B----4-:R-:W-:Y:S01]  /*0d50*/  @P0 LOP3.LUT R5, R5, R24, RZ, 0x3c, !PT ;  /* 0x0000001805050212 */ /* 0x010fe200078e3cff */
[----:B------:R-:W-:Y:S06]  /*0d60*/  @P1 BRA `(.L_x_30) ;  /* 0xfffffff4004c1947 */ /* 0x000fec000383ffff */
[----:B------:R-:W-:-:S05]  /*0d70*/  VIADD R21, R21, 0x1 ;  /* 0x0000000115157836 */ /* 0x000fca0000000000 */
[----:B------:R-:W-:-:S13]  /*0d80*/  ISETP.NE.AND P0, PT, R21, 0x5, PT ;  /* 0x000000051500780c */ /* 0x000fda0003f05270 */
[----:B------:R-:W-:Y:S05]  /*0d90*/  @P0 BRA `(.L_x_31) ;  /* 0xfffffff400300947 */ /* 0x000fea000383ffff */
[----:B------:R1:W-:Y:S01]  /*0da0*/  STG.E.64 desc[UR4][R8.64+0x8], R2 ;  /* 0x0000080208007986 */ /* 0x0003e2000c101b04 */
[----:B------:R-:W-:-:S03]  /*0db0*/  VIADD R17, R17, 0x1 ;  /* 0x0000000111117836 */ /* 0x000fc60000000000 */
[----:B------:R1:W-:Y:S02]  /*0dc0*/  STG.E.64 desc[UR4][R8.64+0x10], R4 ;  /* 0x0000100408007986 */ /* 0x0003e4000c101b04 */
[----:B------:R-:W-:Y:S02]  /*0dd0*/  ISETP.GE.U32.AND P0, PT, R17, R16, PT ;  /* 0x000000101100720c */ /* 0x000fe40003f06070 */
[----:B------:R1:W-:Y:S11]  /*0de0*/  STG.E desc[UR4][R8.64+0x4], R19 ;  /* 0x0000041308007986 */ /* 0x0003f6000c101904 */
[----:B------:R-:W-:Y:S05]  /*0df0*/  @!P0 BRA `(.L_x_32) ;  /* 0xfffffff400088947 */ /* 0x000fea000383ffff */
.L_x_29:
[----:B------:R-:W-:Y:S05]  /*0e00*/  BSYNC.RECONVERGENT B1 ;  /* 0x0000000000017941 */ /* 0x000fea0003800200 */
.L_x_28:
[C---:B------:R-:W-:Y:S01]  /*0e10*/  ISETP.GT.U32.AND P0, PT, R14.reuse, 0x3, PT ;  /* 0x000000030e00780c */ /* 0x040fe20003f04070 */
[----:B------:R-:W-:Y:S01]  /*0e20*/  VIADD R13, R13, 0x1 ;  /* 0x000000010d0d7836 */ /* 0x000fe20000000000 */
[--C-:B------:R-:W-:Y:S02]  /*0e30*/  SHF.R.U64 R14, R14, 0x2, R15.reuse ;  /* 0x000000020e0e7819 */ /* 0x100fe4000000120f */
[----:B------:R-:W-:Y:S02]  /*0e40*/  ISETP.GT.U32.AND.EX P0, PT, R15, RZ, PT, P0 ;  /* 0x000000ff0f00720c */ /* 0x000fe40003f04100 */
[----:B------:R-:W-:-:S11]  /*0e50*/  SHF.R.U32.HI R15, RZ, 0x2, R15 ;  /* 0x00000002ff0f7819 */ /* 0x000fd6000001160f */
[----:B------:R-:W-:Y:S05]  /*0e60*/  @P0 BRA `(.L_x_33) ;  /* 0xfffffff000cc0947 */ /* 0x000fea000383ffff */
.L_x_27:
[----:B------:R-:W-:Y:S05]  /*0e70*/  BSYNC.RECONVERGENT B0 ;  /* 0x0000000000007941 */ /* 0x000fea0003800200 */
.L_x_26:
[----:B01----:R-:W0:Y:S01]  /*0e80*/  LDC.64 R2, c[0x0][0x380] ;  /* 0x0000e000ff027b82 */ /* 0x003e220000000a00 */
[----:B------:R-:W-:Y:S01]  /*0e90*/  IMAD R5, R12, 0x18, RZ ;  /* 0x000000180c057824 */ /* 0x000fe200078e02ff */
[----:B------:R-:W-:Y:S01]  /*0ea0*/  STG.E.64 desc[UR4][R8.64+0x18], RZ ;  /* 0x000018ff08007986 */ /* 0x000fe2000c101b04 */
[----:B------:R-:W-:Y:S02]  /*0eb0*/  IMAD.MOV.U32 R13, RZ, RZ, 0x1 ;  /* 0x00000001ff0d7424 */ /* 0x000fe400078e00ff */
[----:B------:R-:W-:Y:S01]  /*0ec0*/  IMAD.MOV.U32 R15, RZ, RZ, 0x2 ;  /* 0x00000002ff0f7424 */ /* 0x000fe200078e00ff */
[----:B------:R-:W-:Y:S01]  /*0ed0*/  STG.E desc[UR4][R8.64+0x20], RZ ;  /* 0x000020ff08007986 */ /* 0x000fe2000c101904 */
[----:B------:R-:W-:Y:S02]  /*0ee0*/  IMAD.MOV.U32 R17, RZ, RZ, 0x3 ;  /* 0x00000003ff117424 */ /* 0x000fe400078e00ff */
[----:B------:R-:W-:Y:S01]  /*0ef0*/  IMAD.MOV.U32 R19, RZ, RZ, 0x4 ;  /* 0x00000004ff137424 */ /* 0x000fe200078e00ff */
[----:B------:R-:W-:Y:S01]  /*0f00*/  STG.E.64 desc[UR4][R8.64+0x28], RZ ;  /* 0x000028ff08007986 */ /* 0x000fe2000c101b04 */
[----:B0-----:R-:W-:-:S04]  /*0f10*/  IMAD.WIDE.U32 R2, R0, 0x18, R2 ;  /* 0x0000001800027825 */ /* 0x001fc800078e0002 */
[----:B------:R-:W-:-:S05]  /*0f20*/  IMAD.IADD R3, R3, 0x1, R5 ;  /* 0x0000000103037824 */ /* 0x000fca00078e0205 */
[----:B------:R-:W-:Y:S04]  /*0f30*/  STG.E desc[UR4][R2.64+0x4], R13 ;  /* 0x0000040d02007986 */ /* 0x000fe8000c101904 */
[----:B------:R0:W-:Y:S04]  /*0f40*/  STG.E desc[UR4][R2.64+0x8], R15 ;  /* 0x0000080f02007986 */ /* 0x0001e8000c101904 */
[----:B------:R1:W-:Y:S04]  /*0f50*/  STG.E desc[UR4][R2.64+0xc], R17 ;  /* 0x00000c1102007986 */ /* 0x0003e8000c101904 */
[----:B------:R2:W-:Y:S04]  /*0f60*/  STG.E desc[UR4][R2.64+0x10], R19 ;  /* 0x0000101302007986 */ /* 0x0005e8000c101904 */
[----:B------:R-:W-:Y:S04]  /*0f70*/  STG.E desc[UR4][R2.64], RZ ;  /* 0x000000ff02007986 */ /* 0x000fe8000c101904 */
[----:B------:R-:W3:Y:S04]  /*0f80*/  LDG.E.64 R10, desc[UR4][R8.64] ;  /* 0x00000004080a7981 */ /* 0x000ee8000c1e1b00 */
[----:B------:R-:W4:Y:S04]  /*0f90*/  LDG.E.64 R6, desc[UR4][R8.64+0x10] ;  /* 0x0000100408067981 */ /* 0x000f28000c1e1b00 */
[----:B------:R-:W5:Y:S01]  /*0fa0*/  LDG.E.64 R4, desc[UR4][R8.64+0x8] ;  /* 0x0000080408047981 */ /* 0x000f62000c1e1b00 */
[----:B---3--:R-:W-:Y:S01]  /*0fb0*/  SHF.R.U32.HI R0, RZ, 0x2, R11 ;  /* 0x00000002ff007819 */ /* 0x008fe2000001160b */
[----:B------:R-:W-:-:S03]  /*0fc0*/  VIADD R14, R10, 0x587c5 ;  /* 0x000587c50a0e7836 */ /* 0x000fc60000000000 */
[----:B------:R-:W-:Y:S01]  /*0fd0*/  LOP3.LUT R0, R0, R11, RZ, 0x3c, !PT ;  /* 0x0000000b00007212 */ /* 0x000fe200078e3cff */
[----:B----4-:R-:W-:Y:S02]  /*0fe0*/  IMAD.SHL.U32 R11, R7, 0x10, RZ ;  /* 0x00000010070b7824 */ /* 0x010fe400078e00ff */
[----:B------:R-:W-:Y:S02]  /*0ff0*/  IMAD.MOV.U32 R21, RZ, RZ, R6 ;  /* 0x000000ffff157224 */ /* 0x000fe400078e0006 */
[C---:B------:R-:W-:Y:S02]  /*1000*/  IMAD.SHL.U32 R12, R0.reuse, 0x2, RZ ;  /* 0x00000002000c7824 */ /* 0x040fe400078e00ff */
[----:B------:R-:W-:Y:S02]  /*1010*/  IMAD.MOV.U32 R22, RZ, RZ, R7 ;  /* 0x000000ffff167224 */ /* 0x000fe400078e0007 */
[----:B-----5:R-:W-:Y:S01]  /*1020*/  IMAD.MOV.U32 R20, RZ, RZ, R5 ;  /* 0x000000ffff147224 */ /* 0x020fe200078e0005 */
[----:B------:R-:W-:Y:S01]  /*1030*/  LOP3.LUT R12, R0, R12, R11, 0x96, !PT ;  /* 0x0000000c000c7212 */ /* 0x000fe200078e960b */
[----:B0-----:R-:W-:-:S03]  /*1040*/  IMAD.MOV.U32 R15, RZ, RZ, R4 ;  /* 0x000000ffff0f7224 */ /* 0x001fc600078e0004 */
[----:B------:R-:W-:Y:S01]  /*1050*/  LOP3.LUT R23, R12, R7, RZ, 0x3c, !PT ;  /* 0x000000070c177212 */ /* 0x000fe200078e3cff */
[----:B------:R-:W-:Y:S04]  /*1060*/  STG.E.64 desc[UR4][R8.64+0x8], R20 ;  /* 0x0000081408007986 */ /* 0x000fe8000c101b04 */
[----:B------:R-:W-:Y:S01]  /*1070*/  IMAD.IADD R0, R23, 0x1, R14 ;  /* 0x0000000117007824 */ /* 0x000fe200078e020e */
[----:B------:R0:W-:Y:S03]  /*1080*/  STG.E.64 desc[UR4][R8.64+0x10], R22 ;  /* 0x0000101608007986 */ /* 0x0001e6000c101b04 */
[----:B------:R-:W-:Y:S01]  /*1090*/  IMAD.HI.U32 R10, R0, -0x33333333, RZ ;  /* 0xcccccccd000a7827 */ /* 0x000fe200078e00ff */
[----:B------:R-:W-:Y:S04]  /*10a0*/  STG.E.64 desc[UR4][R8.64], R14 ;  /* 0x0000000e08007986 */ /* 0x000fe8000c101b04 */
[----:B------:R-:W-:Y:S01]  /*10b0*/  SHF.R.U32.HI R11, RZ, 0x2, R10 ;  /* 0x00000002ff0b7819 */ /* 0x000fe2000001160a */
[----:B------:R-:W3:Y:S04]  /*10c0*/  LDG.E R13, desc[UR4][R2.64+0x14] ;  /* 0x00001404020d7981 */ /* 0x000ee8000c1e1900 */
[----:B------:R-:W-:-:S04]  /*10d0*/  IMAD R11, R11, -0x5, R0 ;  /* 0xfffffffb0b0b7824 */ /* 0x000fc800078e0200 */
[----:B------:R-:W-:-:S05]  /*10e0*/  IMAD.WIDE.U32 R10, R11, 0x4, R2 ;  /* 0x000000040b0a7825 */ /* 0x000fca00078e0002 */
[----:B-1----:R-:W4:Y:S04]  /*10f0*/  LDG.E R17, desc[UR4][R10.64+0x4] ;  /* 0x000004040a117981 */ /* 0x002f28000c1e1900 */
[----:B----4-:R-:W-:Y:S04]  /*1100*/  STG.E desc[UR4][R2.64+0x14], R17 ;  /* 0x0000141102007986 */ /* 0x010fe8000c101904 */
[----:B---3--:R1:W-:Y:S04]  /*1110*/  STG.E desc[UR4][R10.64+0x4], R13 ;  /* 0x0000040d0a007986 */ /* 0x0083e8000c101904 */
[----:B--2---:R-:W2:Y:S04]  /*1120*/  LDG.E.64 R18, desc[UR4][R8.64] ;  /* 0x0000000408127981 */ /* 0x004ea8000c1e1b00 */
[----:B------:R-:W3:Y:S04]  /*1130*/  LDG.E.64 R4, desc[UR4][R8.64+0x10] ;  /* 0x0000100408047981 */ /* 0x000ee8000c1e1b00 */
[----:B------:R-:W4:Y:S01]  /*1140*/  LDG.E.64 R6, desc[UR4][R8.64+0x8] ;  /* 0x0000080408067981 */ /* 0x000f22000c1e1b00 */
[----:B--2---:R-:W-:-:S04]  /*1150*/  SHF.R.U32.HI R0, RZ, 0x2, R19 ;  /* 0x00000002ff007819 */ /* 0x004fc80000011613 */
[----:B------:R-:W-:Y:S01]  /*1160*/  LOP3.LUT R0, R0, R19, RZ, 0x3c, !PT ;  /* 0x0000001300007212 */ /* 0x000fe200078e3cff */
[----:B---3--:R-:W-:-:S04]  /*1170*/  IMAD.SHL.U32 R19, R5, 0x10, RZ ;  /* 0x0000001005137824 */ /* 0x008fc800078e00ff */
[----:B------:R-:W-:-:S05]  /*1180*/  IMAD.SHL.U32 R12, R0, 0x2, RZ ;  /* 0x00000002000c7824 */ /* 0x000fca00078e00ff */
[----:B------:R-:W-:Y:S01]  /*1190*/  LOP3.LUT R12, R0, R12, R19, 0x96, !PT ;  /* 0x0000000c000c7212 */ /* 0x000fe200078e9613 */
[----:B------:R-:W-:-:S03]  /*11a0*/  VIADD R18, R18, 0x587c5 ;  /* 0x000587c512127836 */ /* 0x000fc60000000000 */
[----:B0-----:R-:W-:-:S05]  /*11b0*/  LOP3.LUT R23, R12, R5, RZ, 0x3c, !PT ;  /* 0x000000050c177212 */ /* 0x001fca00078e3cff */
[----:B------:R-:W-:-:S04]  /*11c0*/  IMAD.IADD R0, R23, 0x1, R18 ;  /* 0x0000000117007824 */ /* 0x000fc800078e0212 */
[----:B------:R-:W-:-:S05]  /*11d0*/  IMAD.SHL.U32 R0, R0, 0x4, RZ ;  /* 0x0000000400007824 */ /* 0x000fca00078e00ff */
[----:B-1----:R-:W-:-:S04]  /*11e0*/  LOP3.LUT R11, R0, 0xc, RZ, 0xc0, !PT ;  /* 0x0000000c000b7812 */ /* 0x002fc800078ec0ff */
[----:B------:R-:W-:Y:S01]  /*11f0*/  IADD3 R10, P0, PT, R11, R2, RZ ;  /* 0x000000020b0a7210 */ /* 0x000fe20007f1e0ff */
[----:B------:R-:W-:Y:S02]  /*1200*/  IMAD.MOV.U32 R21, RZ, RZ, R4 ;  /* 0x000000ffff157224 */ /* 0x000fe400078e0004 */
[----:B------:R-:W-:Y:S02]  /*1210*/  IMAD.MOV.U32 R22, RZ, RZ, R5 ;  /* 0x000000ffff167224 */ /* 0x000fe400078e0005 */
[----:B----4-:R-:W-:Y:S02]  /*1220*/  IMAD.MOV.U32 R20, RZ, RZ, R7 ;  /* 0x000000ffff147224 */ /* 0x010fe400078e0007 */
[----:B------:R-:W-:Y:S02]  /*1230*/  IMAD.MOV.U32 R19, RZ, RZ, R6 ;  /* 0x000000ffff137224 */ /* 0x000fe400078e0006 */
[----:B------:R-:W-:Y:S01]  /*1240*/  IMAD.X R11, RZ, RZ, R3, P0 ;  /* 0x000000ffff0b7224 */ /* 0x000fe200000e0603 */
[----:B------:R0:W-:Y:S04]  /*1250*/  STG.E.64 desc[UR4][R8.64+0x10], R22 ;  /* 0x0000101608007986 */ /* 0x0001e8000c101b04 */
[----:B------:R-:W-:Y:S04]  /*1260*/  STG.E.64 desc[UR4][R8.64+0x8], R20 ;  /* 0x0000081408007986 */ /* 0x000fe8000c101b04 */
[----:B------:R-:W-:Y:S04]  /*1270*/  STG.E.64 desc[UR4][R8.64], R18 ;  /* 0x0000001208007986 */ /* 0x000fe8000c101b04 */
[----:B------:R-:W2:Y:S04]  /*1280*/  LDG.E R15, desc[UR4][R10.64+0x4] ;  /* 0x000004040a0f7981 */ /* 0x000ea8000c1e1900 */
[----:B------:R-:W3:Y:S04]  /*1290*/  LDG.E R13, desc[UR4][R2.64+0x10] ;  /* 0x00001004020d7981 */ /* 0x000ee8000c1e1900 */
[----:B--2---:R-:W-:Y:S04]  /*12a0*/  STG.E desc[UR4][R2.64+0x10], R15 ;  /* 0x0000100f02007986 */ /* 0x004fe8000c101904 */
[----:B---3--:R1:W-:Y:S04]  /*12b0*/  STG.E desc[UR4][R10.64+0x4], R13 ;  /* 0x0000040d0a007986 */ /* 0x0083e8000c101904 */
[----:B------:R-:W2:Y:S04]  /*12c0*/  LDG.E.64 R16, desc[UR4][R8.64] ;  /* 0x0000000408107981 */ /* 0x000ea8000c1e1b00 */
        /* <DEDUP_REMOVED lines=10> */
[----:B-1----:R-:W-:-:S05]  /*1370*/  IMAD.HI.U32 R10, R0, -0x55555555, RZ ;  /* 0xaaaaaaab000a7827 */ /* 0x002fca00078e00ff */
[----:B------:R-:W-:Y:S01]  /*1380*/  SHF.R.U32.HI R11, RZ, 0x1, R10 ;  /* 0x00000001ff0b7819 */ /* 0x000fe2000001160a */
[----:B------:R-:W-:-:S04]  /*1390*/  IMAD.MOV.U32 R21, RZ, RZ, R6 ;  /* 0x000000ffff157224 */ /* 0x000fc800078e0006 */
[----:B------:R-:W-:Y:S02]  /*13a0*/  IMAD R11, R11, -0x3, R0 ;  /* 0xfffffffd0b0b7824 */ /* 0x000fe400078e0200 */
[----:B------:R-:W-:Y:S02]  /*13b0*/  IMAD.MOV.U32 R22, RZ, RZ, R7 ;  /* 0x000000ffff167224 */ /* 0x000fe400078e0007 */
[----:B----4-:R-:W-:Y:S02]  /*13c0*/  IMAD.MOV.U32 R20, RZ, RZ, R5 ;  /* 0x000000ffff147224 */ /* 0x010fe400078e0005 */
[----:B------:R-:W-:Y:S02]  /*13d0*/  IMAD.MOV.U32 R17, RZ, RZ, R4 ;  /* 0x000000ffff117224 */ /* 0x000fe400078e0004 */
[----:B------:R-:W-:Y:S01]  /*13e0*/  IMAD.WIDE.U32 R10, R11, 0x4, R2 ;  /* 0x000000040b0a7825 */ /* 0x000fe200078e0002 */
[----:B------:R-:W-:Y:S04]  /*13f0*/  STG.E.64 desc[UR4][R8.64+0x10], R22 ;  /* 0x0000101608007986 */ /* 0x000fe8000c101b04 */
[----:B------:R-:W-:Y:S04]  /*1400*/  STG.E.64 desc[UR4][R8.64+0x8], R20 ;  /* 0x0000081408007986 */ /* 0x000fe8000c101b04 */
[----:B------:R0:W-:Y:S04]  /*1410*/  STG.E.64 desc[UR4][R8.64], R16 ;  /* 0x0000001008007986 */ /* 0x0001e8000c101b04 */
[----:B------:R-:W2:Y:S04]  /*1420*/  LDG.E R15, desc[UR4][R10.64+0x4] ;  /* 0x000004040a0f7981 */ /* 0x000ea8000c1e1900 */
[----:B------:R-:W3:Y:S04]  /*1430*/  LDG.E R13, desc[UR4][R2.64+0xc] ;  /* 0x00000c04020d7981 */ /* 0x000ee8000c1e1900 */
[----:B--2---:R1:W-:Y:S04]  /*1440*/  STG.E desc[UR4][R2.64+0xc], R15 ;  /* 0x00000c0f02007986 */ /* 0x0043e8000c101904 */
[----:B---3--:R2:W-:Y:S04]  /*1450*/  STG.E desc[UR4][R10.64+0x4], R13 ;  /* 0x0000040d0a007986 */ /* 0x0085e8000c101904 */
[----:B------:R-:W3:Y:S04]  /*1460*/  LDG.E.64 R18, desc[UR4][R8.64] ;  /* 0x0000000408127981 */ /* 0x000ee8000c1e1b00 */
[----:B------:R-:W4:Y:S04]  /*1470*/  LDG.E.64 R6, desc[UR4][R8.64+0x10] ;  /* 0x0000100408067981 */ /* 0x000f28000c1e1b00 */
[----:B------:R-:W5:Y:S01]  /*1480*/  LDG.E.64 R4, desc[UR4][R8.64+0x8] ;  /* 0x0000080408047981 */ /* 0x000f62000c1e1b00 */
[----:B---3--:R-:W-:-:S04]  /*1490*/  SHF.R.U32.HI R0, RZ, 0x2, R19 ;  /* 0x00000002ff007819 */ /* 0x008fc80000011613 */
[----:B------:R-:W-:Y:S01]  /*14a0*/  LOP3.LUT R0, R0, R19, RZ, 0x3c, !PT ;  /* 0x0000001300007212 */ /* 0x000fe200078e3cff */
[----:B----4-:R-:W-:-:S04]  /*14b0*/  IMAD.SHL.U32 R19, R7, 0x10, RZ ;  /* 0x0000001007137824 */ /* 0x010fc800078e00ff */
[----:B------:R-:W-:-:S05]  /*14c0*/  IMAD.SHL.U32 R12, R0, 0x2, RZ ;  /* 0x00000002000c7824 */ /* 0x000fca00078e00ff */
[----:B------:R-:W-:Y:S01]  /*14d0*/  LOP3.LUT R12, R0, R12, R19, 0x96, !PT ;  /* 0x0000000c000c7212 */ /* 0x000fe200078e9613 */
[----:B------:R-:W-:-:S03]  /*14e0*/  VIADD R18, R18, 0x587c5 ;  /* 0x000587c512127836 */ /* 0x000fc60000000000 */
[----:B0-----:R-:W-:-:S05]  /*14f0*/  LOP3.LUT R17, R12, R7, RZ, 0x3c, !PT ;  /* 0x000000070c117212 */ /* 0x001fca00078e3cff */
[----:B------:R-:W-:-:S04]  /*1500*/  IMAD.IADD R0, R17, 0x1, R18 ;  /* 0x0000000111007824 */ /* 0x000fc800078e0212 */
[----:B------:R-:W-:Y:S02]  /*1510*/  IMAD.SHL.U32 R0, R0, 0x4, RZ ;  /* 0x0000000400007824 */ /* 0x000fe400078e00ff */
[----:B-1----:R-:W-:-:S03]  /*1520*/  IMAD.MOV.U32 R15, RZ, RZ, R6 ;  /* 0x000000ffff0f7224 */ /* 0x002fc600078e0006 */
[----:B--2---:R-:W-:-:S04]  /*1530*/  LOP3.LUT R11, R0, 0x4, RZ, 0xc0, !PT ;  /* 0x00000004000b7812 */ /* 0x004fc800078ec0ff */
[----:B------:R-:W-:Y:S01]  /*1540*/  IADD3 R6, P0, PT, R11, R2, RZ ;  /* 0x000000020b067210 */ /* 0x000fe20007f1e0ff */
[----:B------:R-:W-:Y:S02]  /*1550*/  IMAD.MOV.U32 R16, RZ, RZ, R7 ;  /* 0x000000ffff107224 */ /* 0x000fe400078e0007 */
[----:B-----5:R-:W-:Y:S02]  /*1560*/  IMAD.MOV.U32 R14, RZ, RZ, R5 ;  /* 0x000000ffff0e7224 */ /* 0x020fe400078e0005 */
[----:B------:R-:W-:Y:S02]  /*1570*/  IMAD.MOV.U32 R19, RZ, RZ, R4 ;  /* 0x000000ffff137224 */ /* 0x000fe400078e0004 */
[----:B------:R-:W-:Y:S01]  /*1580*/  IMAD.X R7, RZ, RZ, R3, P0 ;  /* 0x000000ffff077224 */ /* 0x000fe200000e0603 */
[----:B------:R-:W-:Y:S04]  /*1590*/  STG.E.64 desc[UR4][R8.64+0x10], R16 ;  /* 0x0000101008007986 */ /* 0x000fe8000c101b04 */
[----:B------:R-:W-:Y:S04]  /*15a0*/  STG.E.64 desc[UR4][R8.64+0x8], R14 ;  /* 0x0000080e08007986 */ /* 0x000fe8000c101b04 */
[----:B------:R-:W-:Y:S04]  /*15b0*/  STG.E.64 desc[UR4][R8.64], R18 ;  /* 0x0000001208007986 */ /* 0x000fe8000c101b04 */
[----:B------:R-:W2:Y:S04]  /*15c0*/  LDG.E R11, desc[UR4][R6.64+0x4] ;  /* 0x00000404060b7981 */ /* 0x000ea8000c1e1900 */
[----:B------:R-:W3:Y:S01]  /*15d0*/  LDG.E R5, desc[UR4][R2.64+0x8] ;  /* 0x0000080402057981 */ /* 0x000ee2000c1e1900 */
[----:B------:R-:W-:-:S03]  /*15e0*/  IMAD.MOV.U32 R13, RZ, RZ, 0x7fffffff ;  /* 0x7fffffffff0d7424 */ /* 0x000fc600078e00ff */
[----:B--2---:R-:W-:Y:S04]  /*15f0*/  STG.E desc[UR4][R2.64+0x8], R11 ;  /* 0x0000080b02007986 */ /* 0x004fe8000c101904 */
[----:B---3--:R-:W-:Y:S04]  /*1600*/  STG.E desc[UR4][R6.64+0x4], R5 ;  /* 0x0000040506007986 */ /* 0x008fe8000c101904 */
[----:B------:R-:W-:Y:S01]  /*1610*/  STG.E desc[UR4][R2.64+0x14], R13 ;  /* 0x0000140d02007986 */ /* 0x000fe2000c101904 */
[----:B------:R-:W-:Y:S05]  /*1620*/  EXIT ;  /* 0x000000000000794d */ /* 0x000fea0003800000 */
.L_x_34:
        /* <DEDUP_REMOVED lines=13> */
.L_x_37:


//--------------------- .nv.global.init           --------------------------
	.section	.nv.global.init,"aw",@progbits
	.align	4
.nv.global.init:
	.type		mrg32k3aM1SubSeq,@object
	.size		mrg32k3aM1SubSeq,(mrg32k3aM2SubSeq - mrg32k3aM1SubSeq)
mrg32k3aM1SubSeq:
        /*0000*/ 	.byte	0x0b, 0xcc, 0xee, 0x04, 0x73, 0x29, 0x8b, 0x6f, 0xf6, 0x53, 0x03, 0xf6, 0x23, 0xf6, 0xea, 0xda
        /* <DEDUP_REMOVED lines=125> */
	.type		mrg32k3aM2SubSeq,@object
	.size		mrg32k3aM2SubSeq,(mrg32k3aM1 - mrg32k3aM2SubSeq)
mrg32k3aM2SubSeq:
        /* <DEDUP_REMOVED lines=126> */
	.type		mrg32k3aM1,@object
	.size		mrg32k3aM1,(mrg32k3aM1Seq - mrg32k3aM1)
mrg32k3aM1:
        /* <DEDUP_REMOVED lines=144> */
	.type		mrg32k3aM1Seq,@object
	.size		mrg32k3aM1Seq,(mrg32k3aM2 - mrg32k3aM1Seq)
mrg32k3aM1Seq:
        /* <DEDUP_REMOVED lines=144> */
	.type		mrg32k3aM2,@object
	.size		mrg32k3aM2,(mrg32k3aM2Seq - mrg32k3aM2)
mrg32k3aM2:
        /* <DEDUP_REMOVED lines=144> */
	.type		mrg32k3aM2Seq,@object
	.size		mrg32k3aM2Seq,(precalc_xorwow_matrix - mrg32k3aM2Seq)
mrg32k3aM2Seq:
        /* <DEDUP_REMOVED lines=144> */
	.type		precalc_xorwow_matrix,@object
	.size		precalc_xorwow_matrix,(precalc_xorwow_offset_matrix - precalc_xorwow_matrix)
precalc_xorwow_matrix:
        /* <DEDUP_REMOVED lines=6400> */
	.type		precalc_xorwow_offset_matrix,@object
	.size		precalc_xorwow_offset_matrix,(.L_1 - precalc_xorwow_offset_matrix)
precalc_xorwow_offset_matrix:
        /* <DEDUP_REMOVED lines=6400> */
.L_1:


//--------------------- .nv.shared.reserved.0     --------------------------
	.section	.nv.shared.reserved.0,"aw",@nobits
	.weak		__nv_reservedSMEM_offset_0_alias
	.size		__nv_reservedSMEM_offset_0_alias, 0, 64
	.other		__nv_reservedSMEM_offset_0_alias,@"STO_CUDA_RESERVED_SHARED STV_DEFAULT"
__nv_reservedSMEM_offset_0_alias:
	.zero		0
	.zero		64


//--------------------- .nv.global                --------------------------
	.section	.nv.global,"aw",@nobits
	.align	8
.nv.global:
	.type		devStates,@object
	.size		devStates,(population - devStates)
	.other		devStates,@"STV_DEFAULT STO_CUDA_MANAGED"
devStates:
	.zero		8
	.type		population,@object
	.size		population,(new_population - population)
	.other		population,@"STV_DEFAULT STO_CUDA_MANAGED"
population:
	.zero		8
	.type		new_population,@object
	.size		new_population,(.L_10 - new_population)
	.other		new_population,@"STV_DEFAULT STO_CUDA_MANAGED"
new_population:
	.zero		8
.L_10:


//--------------------- .nv.constant0._Z23generate_new_populationP10IndividualS0_P17curandStateXORWOW --------------------------
	.section	.nv.constant0._Z23generate_new_populationP10IndividualS0_P17curandStateXORWOW,"a",@progbits
	.sectionflags	@""
	.align	4
.nv.constant0._Z23generate_new_populationP10IndividualS0_P17curandStateXORWOW:
	.zero		920


//--------------------- .nv.constant0._Z16evaluate_fitnessPiP10Individual --------------------------
	.section	.nv.constant0._Z16evaluate_fitnessPiP10Individual,"a",@progbits
	.sectionflags	@""
	.align	4
.nv.constant0._Z16evaluate_fitnessPiP10Individual:
	.zero		912


//--------------------- .nv.constant0._Z21initialize_populationP10IndividualP17curandStateXORWOW --------------------------
	.section	.nv.constant0._Z21initialize_populationP10IndividualP17curandStateXORWOW,"a",@progbits
	.sectionflags	@""
	.align	4
.nv.constant0._Z21initialize_populationP10IndividualP17curandStateXORWOW:
	.zero		912


//--------------------- SYMBOLS --------------------------

	.type		.nv.reservedSmem.offset0,@object
	.size		.nv.reservedSmem.offset0,0x4
